//
// Generated by NVIDIA NVVM Compiler
//
// Compiler Build ID: CL-36424714
// Cuda compilation tools, release 13.0, V13.0.88
// Based on NVVM 20.0.0
//

.version 9.0
.target sm_100
.address_size 64

	// .globl	_Z10mha_kernelPKfS0_S0_Pfiiiif
// _ZZ10mha_kernelPKfS0_S0_PfiiiifE7row_max has been demoted
// _ZZ10mha_kernelPKfS0_S0_PfiiiifE7row_sum has been demoted
.extern .shared .align 16 .b8 scores[];

.visible .entry _Z10mha_kernelPKfS0_S0_Pfiiiif(
	.param .u64 .ptr .align 1 _Z10mha_kernelPKfS0_S0_Pfiiiif_param_0,
	.param .u64 .ptr .align 1 _Z10mha_kernelPKfS0_S0_Pfiiiif_param_1,
	.param .u64 .ptr .align 1 _Z10mha_kernelPKfS0_S0_Pfiiiif_param_2,
	.param .u64 .ptr .align 1 _Z10mha_kernelPKfS0_S0_Pfiiiif_param_3,
	.param .u32 _Z10mha_kernelPKfS0_S0_Pfiiiif_param_4,
	.param .u32 _Z10mha_kernelPKfS0_S0_Pfiiiif_param_5,
	.param .u32 _Z10mha_kernelPKfS0_S0_Pfiiiif_param_6,
	.param .u32 _Z10mha_kernelPKfS0_S0_Pfiiiif_param_7,
	.param .f32 _Z10mha_kernelPKfS0_S0_Pfiiiif_param_8
)
{
	.reg .pred 	%p<38>;
	.reg .b32 	%r<137>;
	.reg .b32 	%f<223>;
	.reg .b64 	%rd<77>;
	// demoted variable
	.shared .align 4 .b8 _ZZ10mha_kernelPKfS0_S0_PfiiiifE7row_max[1024];
	// demoted variable
	.shared .align 4 .b8 _ZZ10mha_kernelPKfS0_S0_PfiiiifE7row_sum[1024];
	ld.param.u64 	%rd9, [_Z10mha_kernelPKfS0_S0_Pfiiiif_param_0];
	ld.param.u64 	%rd10, [_Z10mha_kernelPKfS0_S0_Pfiiiif_param_1];
	ld.param.u64 	%rd11, [_Z10mha_kernelPKfS0_S0_Pfiiiif_param_2];
	ld.param.u64 	%rd12, [_Z10mha_kernelPKfS0_S0_Pfiiiif_param_3];
	ld.param.u32 	%r55, [_Z10mha_kernelPKfS0_S0_Pfiiiif_param_4];
	ld.param.u32 	%r56, [_Z10mha_kernelPKfS0_S0_Pfiiiif_param_5];
	ld.param.u32 	%r58, [_Z10mha_kernelPKfS0_S0_Pfiiiif_param_6];
	ld.param.u32 	%r57, [_Z10mha_kernelPKfS0_S0_Pfiiiif_param_7];
	ld.param.f32 	%f36, [_Z10mha_kernelPKfS0_S0_Pfiiiif_param_8];
	cvta.to.global.u64 	%rd1, %rd10;
	cvta.to.global.u64 	%rd2, %rd9;
	cvta.to.global.u64 	%rd3, %rd11;
	cvta.to.global.u64 	%rd4, %rd12;
	mov.u32 	%r129, %tid.x;
	mov.u32 	%r59, %ctaid.x;
	mul.lo.s32 	%r60, %r57, %r59;
	rem.u32 	%r61, %r59, %r58;
	mul.lo.s32 	%r2, %r61, %r57;
	cvt.s64.s32 	%rd5, %r60;
	setp.ge.s32 	%p1, %r129, %r55;
	@%p1 bra 	$L__BB0_17;
	setp.lt.s32 	%p2, %r57, 1;
	mov.u32 	%r3, %ntid.x;
	@%p2 bra 	$L__BB0_15;
	and.b32  	%r4, %r57, 7;
	and.b32  	%r5, %r57, 3;
	and.b32  	%r6, %r57, 2147483640;
	mov.u32 	%r118, %r129;
$L__BB0_3:
	setp.lt.u32 	%p4, %r57, 8;
	mad.lo.s32 	%r8, %r118, %r56, %r2;
	mov.f32 	%f210, 0f00000000;
	mov.b32 	%r121, 0;
	@%p4 bra 	$L__BB0_6;
	mov.f32 	%f210, 0f00000000;
	mov.b32 	%r119, 0;
$L__BB0_5:
	.pragma "nounroll";
	cvt.u64.u32 	%rd13, %r119;
	add.s64 	%rd14, %rd13, %rd5;
	shl.b64 	%rd15, %rd14, 2;
	add.s64 	%rd16, %rd2, %rd15;
	ld.global.f32 	%f40, [%rd16];
	add.s32 	%r67, %r8, %r119;
	mul.wide.s32 	%rd17, %r67, 4;
	add.s64 	%rd18, %rd1, %rd17;
	ld.global.f32 	%f41, [%rd18];
	fma.rn.f32 	%f42, %f40, %f41, %f210;
	ld.global.f32 	%f43, [%rd16+4];
	ld.global.f32 	%f44, [%rd18+4];
	fma.rn.f32 	%f45, %f43, %f44, %f42;
	ld.global.f32 	%f46, [%rd16+8];
	ld.global.f32 	%f47, [%rd18+8];
	fma.rn.f32 	%f48, %f46, %f47, %f45;
	ld.global.f32 	%f49, [%rd16+12];
	ld.global.f32 	%f50, [%rd18+12];
	fma.rn.f32 	%f51, %f49, %f50, %f48;
	ld.global.f32 	%f52, [%rd16+16];
	ld.global.f32 	%f53, [%rd18+16];
	fma.rn.f32 	%f54, %f52, %f53, %f51;
	ld.global.f32 	%f55, [%rd16+20];
	ld.global.f32 	%f56, [%rd18+20];
	fma.rn.f32 	%f57, %f55, %f56, %f54;
	ld.global.f32 	%f58, [%rd16+24];
	ld.global.f32 	%f59, [%rd18+24];
	fma.rn.f32 	%f60, %f58, %f59, %f57;
	ld.global.f32 	%f61, [%rd16+28];
	ld.global.f32 	%f62, [%rd18+28];
	fma.rn.f32 	%f210, %f61, %f62, %f60;
	add.s32 	%r119, %r119, 8;
	setp.ne.s32 	%p5, %r119, %r6;
	mov.u32 	%r121, %r6;
	@%p5 bra 	$L__BB0_5;
$L__BB0_6:
	setp.eq.s32 	%p6, %r4, 0;
	@%p6 bra 	$L__BB0_14;
	add.s32 	%r68, %r4, -1;
	setp.lt.u32 	%p7, %r68, 3;
	@%p7 bra 	$L__BB0_9;
	cvt.u64.u32 	%rd19, %r121;
	add.s64 	%rd20, %rd19, %rd5;
	shl.b64 	%rd21, %rd20, 2;
	add.s64 	%rd22, %rd2, %rd21;
	ld.global.f32 	%f64, [%rd22];
	add.s32 	%r69, %r8, %r121;
	mul.wide.s32 	%rd23, %r69, 4;
	add.s64 	%rd24, %rd1, %rd23;
	ld.global.f32 	%f65, [%rd24];
	fma.rn.f32 	%f66, %f64, %f65, %f210;
	ld.global.f32 	%f67, [%rd22+4];
	ld.global.f32 	%f68, [%rd24+4];
	fma.rn.f32 	%f69, %f67, %f68, %f66;
	ld.global.f32 	%f70, [%rd22+8];
	ld.global.f32 	%f71, [%rd24+8];
	fma.rn.f32 	%f72, %f70, %f71, %f69;
	ld.global.f32 	%f73, [%rd22+12];
	ld.global.f32 	%f74, [%rd24+12];
	fma.rn.f32 	%f210, %f73, %f74, %f72;
	add.s32 	%r121, %r121, 4;
$L__BB0_9:
	setp.eq.s32 	%p8, %r5, 0;
	@%p8 bra 	$L__BB0_14;
	setp.eq.s32 	%p9, %r5, 1;
	@%p9 bra 	$L__BB0_12;
	cvt.u64.u32 	%rd25, %r121;
	add.s64 	%rd26, %rd25, %rd5;
	shl.b64 	%rd27, %rd26, 2;
	add.s64 	%rd28, %rd2, %rd27;
	ld.global.f32 	%f76, [%rd28];
	add.s32 	%r70, %r8, %r121;
	mul.wide.s32 	%rd29, %r70, 4;
	add.s64 	%rd30, %rd1, %rd29;
	ld.global.f32 	%f77, [%rd30];
	fma.rn.f32 	%f78, %f76, %f77, %f210;
	ld.global.f32 	%f79, [%rd28+4];
	ld.global.f32 	%f80, [%rd30+4];
	fma.rn.f32 	%f210, %f79, %f80, %f78;
	add.s32 	%r121, %r121, 2;
$L__BB0_12:
	and.b32  	%r71, %r57, 1;
	setp.eq.b32 	%p10, %r71, 1;
	not.pred 	%p11, %p10;
	@%p11 bra 	$L__BB0_14;
	cvt.u64.u32 	%rd31, %r121;
	add.s64 	%rd32, %rd31, %rd5;
	shl.b64 	%rd33, %rd32, 2;
	add.s64 	%rd34, %rd2, %rd33;
	ld.global.f32 	%f81, [%rd34];
	add.s32 	%r72, %r8, %r121;
	mul.wide.s32 	%rd35, %r72, 4;
	add.s64 	%rd36, %rd1, %rd35;
	ld.global.f32 	%f82, [%rd36];
	fma.rn.f32 	%f210, %f81, %f82, %f210;
$L__BB0_14:
	mul.f32 	%f83, %f36, %f210;
	shl.b32 	%r73, %r118, 2;
	mov.u32 	%r74, scores;
	add.s32 	%r75, %r74, %r73;
	st.shared.f32 	[%r75], %f83;
	add.s32 	%r118, %r118, %r3;
	setp.lt.s32 	%p12, %r118, %r55;
	@%p12 bra 	$L__BB0_3;
	bra.uni 	$L__BB0_17;
$L__BB0_15:
	mul.f32 	%f13, %f36, 0f00000000;
	mov.u32 	%r63, scores;
	mov.u32 	%r123, %r129;
$L__BB0_16:
	shl.b32 	%r62, %r123, 2;
	add.s32 	%r64, %r63, %r62;
	st.shared.f32 	[%r64], %f13;
	add.s32 	%r123, %r123, %r3;
	setp.lt.s32 	%p3, %r123, %r55;
	@%p3 bra 	$L__BB0_16;
$L__BB0_17:
	setp.ge.s32 	%p13, %r129, %r55;
	bar.sync 	0;
	mov.f32 	%f212, 0fFF7FFFFF;
	@%p13 bra 	$L__BB0_20;
	mov.f32 	%f212, 0fFF7FFFFF;
	mov.u32 	%r19, %ntid.x;
	mov.u32 	%r77, scores;
	mov.u32 	%r124, %r129;
$L__BB0_19:
	shl.b32 	%r76, %r124, 2;
	add.s32 	%r78, %r77, %r76;
	ld.shared.f32 	%f86, [%r78];
	max.f32 	%f212, %f212, %f86;
	add.s32 	%r124, %r124, %r19;
	setp.lt.s32 	%p14, %r124, %r55;
	@%p14 bra 	$L__BB0_19;
$L__BB0_20:
	shl.b32 	%r79, %r129, 2;
	mov.u32 	%r80, _ZZ10mha_kernelPKfS0_S0_PfiiiifE7row_max;
	add.s32 	%r22, %r80, %r79;
	st.shared.f32 	[%r22], %f212;
	bar.sync 	0;
	mov.u32 	%r23, %ntid.x;
	setp.lt.u32 	%p15, %r23, 2;
	@%p15 bra 	$L__BB0_25;
	mov.u32 	%r125, %r23;
$L__BB0_22:
	shr.u32 	%r25, %r125, 1;
	setp.ge.u32 	%p16, %r129, %r25;
	@%p16 bra 	$L__BB0_24;
	ld.shared.f32 	%f87, [%r22];
	shl.b32 	%r81, %r25, 2;
	add.s32 	%r82, %r22, %r81;
	ld.shared.f32 	%f88, [%r82];
	max.f32 	%f89, %f87, %f88;
	st.shared.f32 	[%r22], %f89;
$L__BB0_24:
	bar.sync 	0;
	setp.gt.u32 	%p17, %r125, 3;
	mov.u32 	%r125, %r25;
	@%p17 bra 	$L__BB0_22;
$L__BB0_25:
	setp.ge.s32 	%p18, %r129, %r55;
	mov.f32 	%f214, 0f00000000;
	@%p18 bra 	$L__BB0_28;
	mov.f32 	%f214, 0f00000000;
	ld.shared.f32 	%f17, [_ZZ10mha_kernelPKfS0_S0_PfiiiifE7row_max];
	mov.u32 	%r84, scores;
	mov.u32 	%r126, %r129;
$L__BB0_27:
	shl.b32 	%r83, %r126, 2;
	add.s32 	%r85, %r84, %r83;
	ld.shared.f32 	%f92, [%r85];
	sub.f32 	%f93, %f92, %f17;
	fma.rn.f32 	%f94, %f93, 0f3BBB989D, 0f3F000000;
	cvt.sat.f32.f32 	%f95, %f94;
	mov.f32 	%f96, 0f4B400001;
	mov.f32 	%f97, 0f437C0000;
	fma.rm.f32 	%f98, %f95, %f97, %f96;
	add.f32 	%f99, %f98, 0fCB40007F;
	neg.f32 	%f100, %f99;
	fma.rn.f32 	%f101, %f93, 0f3FB8AA3B, %f100;
	fma.rn.f32 	%f102, %f93, 0f32A57060, %f101;
	mov.b32 	%r86, %f98;
	shl.b32 	%r87, %r86, 23;
	mov.b32 	%f103, %r87;
	ex2.approx.ftz.f32 	%f104, %f102;
	mul.f32 	%f105, %f104, %f103;
	st.shared.f32 	[%r85], %f105;
	add.f32 	%f214, %f214, %f105;
	add.s32 	%r126, %r126, %r23;
	setp.lt.s32 	%p19, %r126, %r55;
	@%p19 bra 	$L__BB0_27;
$L__BB0_28:
	setp.lt.u32 	%p20, %r23, 2;
	mov.u32 	%r89, _ZZ10mha_kernelPKfS0_S0_PfiiiifE7row_sum;
	add.s32 	%r28, %r89, %r79;
	st.shared.f32 	[%r28], %f214;
	bar.sync 	0;
	@%p20 bra 	$L__BB0_33;
	mov.u32 	%r127, %r23;
$L__BB0_30:
	shr.u32 	%r30, %r127, 1;
	setp.ge.u32 	%p21, %r129, %r30;
	@%p21 bra 	$L__BB0_32;
	shl.b32 	%r90, %r30, 2;
	add.s32 	%r91, %r28, %r90;
	ld.shared.f32 	%f106, [%r91];
	ld.shared.f32 	%f107, [%r28];
	add.f32 	%f108, %f106, %f107;
	st.shared.f32 	[%r28], %f108;
$L__BB0_32:
	bar.sync 	0;
	setp.gt.u32 	%p22, %r127, 3;
	mov.u32 	%r127, %r30;
	@%p22 bra 	$L__BB0_30;
$L__BB0_33:
	setp.ge.s32 	%p23, %r129, %r55;
	@%p23 bra 	$L__BB0_36;
	ld.shared.f32 	%f21, [_ZZ10mha_kernelPKfS0_S0_PfiiiifE7row_sum];
	mov.u32 	%r93, scores;
	mov.u32 	%r128, %r129;
$L__BB0_35:
	shl.b32 	%r92, %r128, 2;
	add.s32 	%r94, %r93, %r92;
	ld.shared.f32 	%f109, [%r94];
	div.rn.f32 	%f110, %f109, %f21;
	st.shared.f32 	[%r94], %f110;
	add.s32 	%r128, %r128, %r23;
	setp.lt.s32 	%p24, %r128, %r55;
	@%p24 bra 	$L__BB0_35;
$L__BB0_36:
	bar.sync 	0;
	setp.ge.s32 	%p25, %r129, %r57;
	@%p25 bra 	$L__BB0_54;
	setp.gt.s32 	%p26, %r55, 0;
	@%p26 bra 	$L__BB0_38;
	bra.uni 	$L__BB0_53;
$L__BB0_38:
	and.b32  	%r33, %r55, 15;
	and.b32  	%r34, %r55, 7;
	and.b32  	%r35, %r55, 2147483632;
	and.b32  	%r36, %r55, 3;
	neg.s32 	%r37, %r35;
	mul.wide.s32 	%rd7, %r56, 4;
$L__BB0_39:
	setp.lt.u32 	%p28, %r55, 16;
	add.s32 	%r39, %r129, %r2;
	mov.f32 	%f222, 0f00000000;
	mov.b32 	%r134, 0;
	@%p28 bra 	$L__BB0_42;
	mov.u32 	%r101, scores;
	add.s32 	%r130, %r101, 32;
	mov.f32 	%f222, 0f00000000;
	mov.b32 	%r132, 0;
	mov.u32 	%r131, %r37;
$L__BB0_41:
	.pragma "nounroll";
	ld.shared.v4.f32 	{%f114, %f115, %f116, %f117}, [%r130+-32];
	mad.lo.s32 	%r102, %r132, %r56, %r39;
	mul.wide.s32 	%rd39, %r102, 4;
	add.s64 	%rd40, %rd3, %rd39;
	ld.global.f32 	%f118, [%rd40];
	fma.rn.f32 	%f119, %f114, %f118, %f222;
	mul.wide.s32 	%rd41, %r56, 4;
	add.s64 	%rd42, %rd40, %rd41;
	ld.global.f32 	%f120, [%rd42];
	fma.rn.f32 	%f121, %f115, %f120, %f119;
	add.s64 	%rd43, %rd42, %rd41;
	ld.global.f32 	%f122, [%rd43];
	fma.rn.f32 	%f123, %f116, %f122, %f121;
	add.s64 	%rd44, %rd43, %rd41;
	ld.global.f32 	%f124, [%rd44];
	fma.rn.f32 	%f125, %f117, %f124, %f123;
	ld.shared.v4.f32 	{%f126, %f127, %f128, %f129}, [%r130+-16];
	add.s64 	%rd45, %rd44, %rd41;
	ld.global.f32 	%f130, [%rd45];
	fma.rn.f32 	%f131, %f126, %f130, %f125;
	add.s64 	%rd46, %rd45, %rd41;
	ld.global.f32 	%f132, [%rd46];
	fma.rn.f32 	%f133, %f127, %f132, %f131;
	add.s64 	%rd47, %rd46, %rd41;
	ld.global.f32 	%f134, [%rd47];
	fma.rn.f32 	%f135, %f128, %f134, %f133;
	add.s64 	%rd48, %rd47, %rd41;
	ld.global.f32 	%f136, [%rd48];
	fma.rn.f32 	%f137, %f129, %f136, %f135;
	ld.shared.v4.f32 	{%f138, %f139, %f140, %f141}, [%r130];
	add.s64 	%rd49, %rd48, %rd41;
	ld.global.f32 	%f142, [%rd49];
	fma.rn.f32 	%f143, %f138, %f142, %f137;
	add.s64 	%rd50, %rd49, %rd41;
	ld.global.f32 	%f144, [%rd50];
	fma.rn.f32 	%f145, %f139, %f144, %f143;
	add.s64 	%rd51, %rd50, %rd41;
	ld.global.f32 	%f146, [%rd51];
	fma.rn.f32 	%f147, %f140, %f146, %f145;
	add.s64 	%rd52, %rd51, %rd41;
	ld.global.f32 	%f148, [%rd52];
	fma.rn.f32 	%f149, %f141, %f148, %f147;
	ld.shared.v4.f32 	{%f150, %f151, %f152, %f153}, [%r130+16];
	add.s64 	%rd53, %rd52, %rd41;
	ld.global.f32 	%f154, [%rd53];
	fma.rn.f32 	%f155, %f150, %f154, %f149;
	add.s64 	%rd54, %rd53, %rd41;
	ld.global.f32 	%f156, [%rd54];
	fma.rn.f32 	%f157, %f151, %f156, %f155;
	add.s64 	%rd55, %rd54, %rd41;
	ld.global.f32 	%f158, [%rd55];
	fma.rn.f32 	%f159, %f152, %f158, %f157;
	add.s64 	%rd56, %rd55, %rd41;
	ld.global.f32 	%f160, [%rd56];
	fma.rn.f32 	%f222, %f153, %f160, %f159;
	add.s32 	%r132, %r132, 16;
	add.s32 	%r131, %r131, 16;
	add.s32 	%r130, %r130, 64;
	setp.ne.s32 	%p29, %r131, 0;
	mov.u32 	%r134, %r35;
	@%p29 bra 	$L__BB0_41;
$L__BB0_42:
	setp.eq.s32 	%p30, %r33, 0;
	@%p30 bra 	$L__BB0_52;
	add.s32 	%r103, %r33, -1;
	setp.lt.u32 	%p31, %r103, 7;
	@%p31 bra 	$L__BB0_45;
	shl.b32 	%r104, %r134, 2;
	mov.u32 	%r105, scores;
	add.s32 	%r106, %r105, %r104;
	ld.shared.f32 	%f162, [%r106];
	mad.lo.s32 	%r107, %r134, %r56, %r39;
	mul.wide.s32 	%rd57, %r107, 4;
	add.s64 	%rd58, %rd3, %rd57;
	ld.global.f32 	%f163, [%rd58];
	fma.rn.f32 	%f164, %f162, %f163, %f222;
	ld.shared.f32 	%f165, [%r106+4];
	mul.wide.s32 	%rd59, %r56, 4;
	add.s64 	%rd60, %rd58, %rd59;
	ld.global.f32 	%f166, [%rd60];
	fma.rn.f32 	%f167, %f165, %f166, %f164;
	ld.shared.f32 	%f168, [%r106+8];
	add.s64 	%rd61, %rd60, %rd59;
	ld.global.f32 	%f169, [%rd61];
	fma.rn.f32 	%f170, %f168, %f169, %f167;
	ld.shared.f32 	%f171, [%r106+12];
	add.s64 	%rd62, %rd61, %rd59;
	ld.global.f32 	%f172, [%rd62];
	fma.rn.f32 	%f173, %f171, %f172, %f170;
	ld.shared.f32 	%f174, [%r106+16];
	add.s64 	%rd63, %rd62, %rd59;
	ld.global.f32 	%f175, [%rd63];
	fma.rn.f32 	%f176, %f174, %f175, %f173;
	ld.shared.f32 	%f177, [%r106+20];
	add.s64 	%rd64, %rd63, %rd59;
	ld.global.f32 	%f178, [%rd64];
	fma.rn.f32 	%f179, %f177, %f178, %f176;
	ld.shared.f32 	%f180, [%r106+24];
	add.s64 	%rd65, %rd64, %rd59;
	ld.global.f32 	%f181, [%rd65];
	fma.rn.f32 	%f182, %f180, %f181, %f179;
	ld.shared.f32 	%f183, [%r106+28];
	add.s64 	%rd66, %rd65, %rd59;
	ld.global.f32 	%f184, [%rd66];
	fma.rn.f32 	%f222, %f183, %f184, %f182;
	add.s32 	%r134, %r134, 8;
$L__BB0_45:
	setp.eq.s32 	%p32, %r34, 0;
	@%p32 bra 	$L__BB0_52;
	add.s32 	%r108, %r34, -1;
	setp.lt.u32 	%p33, %r108, 3;
	@%p33 bra 	$L__BB0_48;
	shl.b32 	%r109, %r134, 2;
	mov.u32 	%r110, scores;
	add.s32 	%r111, %r110, %r109;
	ld.shared.f32 	%f186, [%r111];
	mad.lo.s32 	%r112, %r134, %r56, %r39;
	mul.wide.s32 	%rd67, %r112, 4;
	add.s64 	%rd68, %rd3, %rd67;
	ld.global.f32 	%f187, [%rd68];
	fma.rn.f32 	%f188, %f186, %f187, %f222;
	ld.shared.f32 	%f189, [%r111+4];
	add.s64 	%rd70, %rd68, %rd7;
	ld.global.f32 	%f190, [%rd70];
	fma.rn.f32 	%f191, %f189, %f190, %f188;
	ld.shared.f32 	%f192, [%r111+8];
	add.s64 	%rd71, %rd70, %rd7;
	ld.global.f32 	%f193, [%rd71];
	fma.rn.f32 	%f194, %f192, %f193, %f191;
	ld.shared.f32 	%f195, [%r111+12];
	add.s64 	%rd72, %rd71, %rd7;
	ld.global.f32 	%f196, [%rd72];
	fma.rn.f32 	%f222, %f195, %f196, %f194;
	add.s32 	%r134, %r134, 4;
$L__BB0_48:
	setp.eq.s32 	%p34, %r36, 0;
	@%p34 bra 	$L__BB0_52;
	setp.eq.s32 	%p35, %r36, 1;
	shl.b32 	%r113, %r134, 2;
	mov.u32 	%r114, scores;
	add.s32 	%r51, %r114, %r113;
	ld.shared.f32 	%f197, [%r51];
	mad.lo.s32 	%r115, %r134, %r56, %r39;
	mul.wide.s32 	%rd73, %r115, 4;
	add.s64 	%rd6, %rd3, %rd73;
	ld.global.f32 	%f198, [%rd6];
	fma.rn.f32 	%f222, %f197, %f198, %f222;
	@%p35 bra 	$L__BB0_52;
	setp.eq.s32 	%p36, %r36, 2;
	ld.shared.f32 	%f199, [%r51+4];
	add.s64 	%rd8, %rd6, %rd7;
	ld.global.f32 	%f200, [%rd8];
	fma.rn.f32 	%f222, %f199, %f200, %f222;
	@%p36 bra 	$L__BB0_52;
	ld.shared.f32 	%f201, [%r51+8];
	add.s64 	%rd74, %rd8, %rd7;
	ld.global.f32 	%f202, [%rd74];
	fma.rn.f32 	%f222, %f201, %f202, %f222;
$L__BB0_52:
	cvt.u32.u64 	%r116, %rd5;
	add.s32 	%r117, %r129, %r116;
	mul.wide.s32 	%rd75, %r117, 4;
	add.s64 	%rd76, %rd4, %rd75;
	st.global.f32 	[%rd76], %f222;
	add.s32 	%r129, %r129, %r23;
	setp.lt.s32 	%p37, %r129, %r57;
	@%p37 bra 	$L__BB0_39;
	bra.uni 	$L__BB0_54;
$L__BB0_53:
	cvt.u32.u64 	%r95, %rd5;
	add.s32 	%r96, %r129, %r95;
	mul.wide.s32 	%rd37, %r96, 4;
	add.s64 	%rd38, %rd4, %rd37;
	mov.b32 	%r97, 0;
	st.global.u32 	[%rd38], %r97;
	add.s32 	%r129, %r129, %r23;
	setp.lt.s32 	%p27, %r129, %r57;
	@%p27 bra 	$L__BB0_53;
$L__BB0_54:
	ret;

}


// ===== COMPILED SASS (sm_100) =====

	.target	sm_100

	.elftype	@"ET_EXEC"


//--------------------- .note.nv.tkinfo           --------------------------
	.section	.note.nv.tkinfo,"",@"SHT_NOTE"
	.sectionflags	@"SHF_NOTE_NV_TKINFO"
	.tkinfo
        /*0018*/ 	.word	0x00000002
        /*0030*/ 	.string	""
        /*0030*/ 	.string	"ptxas"
        /*0030*/ 	.string	"Cuda compilation tools, release 13.0, V13.0.88"
        /*0030*/ 	.string	"Build cuda_13.0.r13.0/compiler.36424714_0"
        /*0030*/ 	.string	"-arch sm_100 -m 64 "



//--------------------- .note.nv.cuinfo           --------------------------
	.section	.note.nv.cuinfo,"",@"SHT_NOTE"
	.sectionflags	@"SHF_NOTE_NV_CUINFO"
        /*0018*/ 	.short	0x0002
        /*001a*/ 	.short	0x0064
        /*001c*/ 	.short	0x0082
	.zero		2


//--------------------- .nv.info                  --------------------------
	.section	.nv.info,"",@"SHT_CUDA_INFO"
	.align	4


	//----- nvinfo : EIATTR_REGCOUNT
	.align		4
        /*0000*/ 	.byte	0x04, 0x2f
        /*0002*/ 	.short	(.L_1 - .L_0)
	.align		4
.L_0:
        /*0004*/ 	.word	index@(_Z10mha_kernelPKfS0_S0_Pfiiiif)
        /*0008*/ 	.word	0x00000020


	//----- nvinfo : EIATTR_FRAME_SIZE
	.align		4
.L_1:
        /*000c*/ 	.byte	0x04, 0x11
        /*000e*/ 	.short	(.L_3 - .L_2)
	.align		4
.L_2:
        /*0010*/ 	.word	index@($__internal_0_$__cuda_sm3x_div_rn_noftz_f32_slowpath)
        /*0014*/ 	.word	0x00000000


	//----- nvinfo : EIATTR_FRAME_SIZE
	.align		4
.L_3:
        /*0018*/ 	.byte	0x04, 0x11
        /*001a*/ 	.short	(.L_5 - .L_4)
	.align		4
.L_4:
        /*001c*/ 	.word	index@(_Z10mha_kernelPKfS0_S0_Pfiiiif)
        /*0020*/ 	.word	0x00000000


	//----- nvinfo : EIATTR_MIN_STACK_SIZE
	.align		4
.L_5:
        /*0024*/ 	.byte	0x04, 0x12
        /*0026*/ 	.short	(.L_7 - .L_6)
	.align		4
.L_6:
        /*0028*/ 	.word	index@(_Z10mha_kernelPKfS0_S0_Pfiiiif)
        /*002c*/ 	.word	0x00000000
.L_7:


//--------------------- .nv.compat                --------------------------
	.section	.nv.compat,"",@"SHT_CUDA_COMPAT_INFO"
	.align	4
        /*0000*/ 	.byte	0x02, 0x09, 0x00, 0x00, 0x02, 0x02, 0x01, 0x00, 0x02, 0x05, 0x05, 0x00, 0x03, 0x07, 0x01, 0x01
        /*0010*/ 	.byte	0x02, 0x03, 0x00, 0x00, 0x02, 0x06, 0x01, 0x00, 0x04, 0x0b, 0x08, 0x00, 0x01, 0x00, 0x00, 0x00
        /*0020*/ 	.byte	0x00, 0x00, 0x00, 0x00


//--------------------- .nv.info._Z10mha_kernelPKfS0_S0_Pfiiiif --------------------------
	.section	.nv.info._Z10mha_kernelPKfS0_S0_Pfiiiif,"",@"SHT_CUDA_INFO"
	.sectionflags	@""
	.align	4


	//----- nvinfo : EIATTR_CUDA_API_VERSION
	.align		4
        /*0000*/ 	.byte	0x04, 0x37
        /*0002*/ 	.short	(.L_9 - .L_8)
.L_8:
        /*0004*/ 	.word	0x00000082


	//----- nvinfo : EIATTR_KPARAM_INFO
	.align		4
.L_9:
        /*0008*/ 	.byte	0x04, 0x17
        /*000a*/ 	.short	(.L_11 - .L_10)
.L_10:
        /*000c*/ 	.word	0x00000000
        /*0010*/ 	.short	0x0008
        /*0012*/ 	.short	0x0030
        /*0014*/ 	.byte	0x00, 0xf0, 0x11, 0x00


	//----- nvinfo : EIATTR_KPARAM_INFO
	.align		4
.L_11:
        /*0018*/ 	.byte	0x04, 0x17
        /*001a*/ 	.short	(.L_13 - .L_12)
.L_12:
        /*001c*/ 	.word	0x00000000
        /*0020*/ 	.short	0x0007
        /*0022*/ 	.short	0x002c
        /*0024*/ 	.byte	0x00, 0xf0, 0x11, 0x00


	//----- nvinfo : EIATTR_KPARAM_INFO
	.align		4
.L_13:
        /*0028*/ 	.byte	0x04, 0x17
        /*002a*/ 	.short	(.L_15 - .L_14)
.L_14:
        /*002c*/ 	.word	0x00000000
        /*0030*/ 	.short	0x0006
        /*0032*/ 	.short	0x0028
        /*0034*/ 	.byte	0x00, 0xf0, 0x11, 0x00


	//----- nvinfo : EIATTR_KPARAM_INFO
	.align		4
.L_15:
        /*0038*/ 	.byte	0x04, 0x17
        /*003a*/ 	.short	(.L_17 - .L_16)
.L_16:
        /*003c*/ 	.word	0x00000000
        /*0040*/ 	.short	0x0005
        /*0042*/ 	.short	0x0024
        /*0044*/ 	.byte	0x00, 0xf0, 0x11, 0x00


	//----- nvinfo : EIATTR_KPARAM_INFO
	.align		4
.L_17:
        /*0048*/ 	.byte	0x04, 0x17
        /*004a*/ 	.short	(.L_19 - .L_18)
.L_18:
        /*004c*/ 	.word	0x00000000
        /*0050*/ 	.short	0x0004
        /*0052*/ 	.short	0x0020
        /*0054*/ 	.byte	0x00, 0xf0, 0x11, 0x00


	//----- nvinfo : EIATTR_KPARAM_INFO
	.align		4
.L_19:
        /*0058*/ 	.byte	0x04, 0x17
        /*005a*/ 	.short	(.L_21 - .L_20)
.L_20:
        /*005c*/ 	.word	0x00000000
        /*0060*/ 	.short	0x0003
        /*0062*/ 	.short	0x0018
        /*0064*/ 	.byte	0x00, 0xf5, 0x21, 0x00


	//----- nvinfo : EIATTR_KPARAM_INFO
	.align		4
.L_21:
        /*0068*/ 	.byte	0x04, 0x17
        /*006a*/ 	.short	(.L_23 - .L_22)
.L_22:
        /*006c*/ 	.word	0x00000000
        /*0070*/ 	.short	0x0002
        /*0072*/ 	.short	0x0010
        /*0074*/ 	.byte	0x00, 0xf5, 0x21, 0x00


	//----- nvinfo : EIATTR_KPARAM_INFO
	.align		4
.L_23:
        /*0078*/ 	.byte	0x04, 0x17
        /*007a*/ 	.short	(.L_25 - .L_24)
.L_24:
        /*007c*/ 	.word	0x00000000
        /*0080*/ 	.short	0x0001
        /*0082*/ 	.short	0x0008
        /*0084*/ 	.byte	0x00, 0xf5, 0x21, 0x00


	//----- nvinfo : EIATTR_KPARAM_INFO
	.align		4
.L_25:
        /*0088*/ 	.byte	0x04, 0x17
        /*008a*/ 	.short	(.L_27 - .L_26)
.L_26:
        /*008c*/ 	.word	0x00000000
        /*0090*/ 	.short	0x0000
        /*0092*/ 	.short	0x0000
        /*0094*/ 	.byte	0x00, 0xf5, 0x21, 0x00


	//----- nvinfo : EIATTR_SPARSE_MMA_MASK
	.align		4
.L_27:
        /*0098*/ 	.byte	0x03, 0x50
        /*009a*/ 	.short	0x0000


	//----- nvinfo : EIATTR_MAXREG_COUNT
	.align		4
        /*009c*/ 	.byte	0x03, 0x1b
        /*009e*/ 	.short	0x00ff


	//----- nvinfo : EIATTR_NUM_BARRIERS
	.align		4
        /*00a0*/ 	.byte	0x02, 0x4c
        /*00a2*/ 	.byte	0x01
	.zero		1


	//----- nvinfo : EIATTR_MERCURY_ISA_VERSION
	.align		4
        /*00a4*/ 	.byte	0x03, 0x5f
        /*00a6*/ 	.short	0x0101


	//----- nvinfo : EIATTR_UNUSED_LOAD_BYTE_OFFSET
	.align		4
        /*00a8*/ 	.byte	0x04, 0x44
        /*00aa*/ 	.short	(.L_29 - .L_28)


	//   ....[0]....
.L_28:
        /*00ac*/ 	.word	0x00001d30
        /*00b0*/ 	.word	0x00000fff


	//----- nvinfo : EIATTR_VRC_CTA_INIT_COUNT
	.align		4
.L_29:
        /*00b4*/ 	.byte	0x02, 0x4a
	.zero		1
	.zero		1


	//----- nvinfo : EIATTR_EXIT_INSTR_OFFSETS
	.align		4
        /*00b8*/ 	.byte	0x04, 0x1c
        /*00ba*/ 	.short	(.L_31 - .L_30)


	//   ....[0]....
.L_30:
        /*00bc*/ 	.word	0x00001260


	//   ....[1]....
        /*00c0*/ 	.word	0x00001310


	//   ....[2]....
        /*00c4*/ 	.word	0x00001e50


	//----- nvinfo : EIATTR_CRS_STACK_SIZE
	.align		4
.L_31:
        /*00c8*/ 	.byte	0x04, 0x1e
        /*00ca*/ 	.short	(.L_33 - .L_32)
.L_32:
        /*00cc*/ 	.word	0x00000000


	//----- nvinfo : EIATTR_CBANK_PARAM_SIZE
	.align		4
.L_33:
        /*00d0*/ 	.byte	0x03, 0x19
        /*00d2*/ 	.short	0x0034


	//----- nvinfo : EIATTR_PARAM_CBANK
	.align		4
        /*00d4*/ 	.byte	0x04, 0x0a
        /*00d6*/ 	.short	(.L_35 - .L_34)
	.align		4
.L_34:
        /*00d8*/ 	.word	index@(.nv.constant0._Z10mha_kernelPKfS0_S0_Pfiiiif)
        /*00dc*/ 	.short	0x0380
        /*00de*/ 	.short	0x0034


	//----- nvinfo : EIATTR_SW_WAR
	.align		4
.L_35:
        /*00e0*/ 	.byte	0x04, 0x36
        /*00e2*/ 	.short	(.L_37 - .L_36)
.L_36:
        /*00e4*/ 	.word	0x00000008
.L_37:


//--------------------- .nv.callgraph             --------------------------
	.section	.nv.callgraph,"",@"SHT_CUDA_CALLGRAPH"
	.align	4
	.sectionentsize	8
	.align		4
        /*0000*/ 	.word	0x00000000
	.align		4
        /*0004*/ 	.word	0xffffffff
	.align		4
        /*0008*/ 	.word	0x00000000
	.align		4
        /*000c*/ 	.word	0xfffffffe
	.align		4
        /*0010*/ 	.word	0x00000000
	.align		4
        /*0014*/ 	.word	0xfffffffd
	.align		4
        /*0018*/ 	.word	0x00000000
	.align		4
        /*001c*/ 	.word	0xfffffffc


//--------------------- .text._Z10mha_kernelPKfS0_S0_Pfiiiif --------------------------
	.section	.text._Z10mha_kernelPKfS0_S0_Pfiiiif,"ax",@progbits
	.align	128
        .global         _Z10mha_kernelPKfS0_S0_Pfiiiif
        .type           _Z10mha_kernelPKfS0_S0_Pfiiiif,@function
        .size           _Z10mha_kernelPKfS0_S0_Pfiiiif,(.L_x_44 - _Z10mha_kernelPKfS0_S0_Pfiiiif)
        .other          _Z10mha_kernelPKfS0_S0_Pfiiiif,@"STO_CUDA_ENTRY STV_DEFAULT"
_Z10mha_kernelPKfS0_S0_Pfiiiif:
.text._Z10mha_kernelPKfS0_S0_Pfiiiif:
[----:B------:R-:W-:Y:S08]  /*0000*/  LDC R1, c[0x0][0x37c] ;  /* 0x0000df00ff017b82 */ /* 0x000ff00000000800 */
[----:B------:R-:W0:Y:S01]  /*0010*/  LDC.64 R4, c[0x0][0x3a8] ;  /* 0x0000ea00ff047b82 */ /* 0x000e220000000a00 */
[----:B------:R-:W1:Y:S01]  /*0020*/  LDCU UR5, c[0x0][0x3a0] ;  /* 0x00007400ff0577ac */ /* 0x000e620008000800 */
[----:B------:R-:W-:Y:S01]  /*0030*/  BSSY.RECONVERGENT B0, `(.L_x_0) ;  /* 0x00000a2000007945 */ /* 0x000fe20003800200 */
[----:B------:R-:W2:Y:S05]  /*0040*/  LDCU.64 UR6, c[0x0][0x358] ;  /* 0x00006b00ff0677ac */ /* 0x000eaa0008000a00 */
[----:B------:R-:W3:Y:S01]  /*0050*/  S2UR UR4, SR_CTAID.X ;  /* 0x00000000000479c3 */ /* 0x000ee20000002500 */
[----:B-1----:R-:W-:Y:S01]  /*0060*/  MOV R10, UR5 ;  /* 0x00000005000a7c02 */ /* 0x002fe20008000f00 */
[----:B0-----:R-:W0:Y:S01]  /*0070*/  I2F.U32.RP R0, R4 ;  /* 0x0000000400007306 */ /* 0x001e220000209000 */
[----:B------:R-:W-:Y:S01]  /*0080*/  ISETP.NE.U32.AND P1, PT, R4, RZ, PT ;  /* 0x000000ff0400720c */ /* 0x000fe20003f25070 */
[----:B---3--:R-:W-:-:S06]  /*0090*/  IMAD R16, R5, UR4, RZ ;  /* 0x0000000405107c24 */ /* 0x008fcc000f8e02ff */
[----:B0-----:R-:W0:Y:S02]  /*00a0*/  MUFU.RCP R0, R0 ;  /* 0x0000000000007308 */ /* 0x001e240000001000 */
[----:B0-----:R-:W-:-:S06]  /*00b0*/  VIADD R2, R0, 0xffffffe ;  /* 0x0ffffffe00027836 */ /* 0x001fcc0000000000 */
[----:B------:R0:W1:Y:S02]  /*00c0*/  F2I.FTZ.U32.TRUNC.NTZ R3, R2 ;  /* 0x0000000200037305 */ /* 0x000064000021f000 */
[----:B0-----:R-:W-:Y:S01]  /*00d0*/  IMAD.MOV.U32 R2, RZ, RZ, RZ ;  /* 0x000000ffff027224 */ /* 0x001fe200078e00ff */
[----:B-1----:R-:W-:-:S05]  /*00e0*/  IADD3 R7, PT, PT, RZ, -R3, RZ ;  /* 0x80000003ff077210 */ /* 0x002fca0007ffe0ff */
[----:B------:R-:W-:-:S04]  /*00f0*/  IMAD R7, R7, R4, RZ ;  /* 0x0000000407077224 */ /* 0x000fc800078e02ff */
[----:B------:R-:W-:Y:S02]  /*0100*/  IMAD.HI.U32 R3, R3, R7, R2 ;  /* 0x0000000703037227 */ /* 0x000fe400078e0002 */
[----:B------:R-:W0:Y:S04]  /*0110*/  S2R R7, SR_TID.X ;  /* 0x0000000000077919 */ /* 0x000e280000002100 */
[----:B------:R-:W-:-:S05]  /*0120*/  IMAD.HI.U32 R3, R3, UR4, RZ ;  /* 0x0000000403037c27 */ /* 0x000fca000f8e00ff */
[----:B------:R-:W-:-:S05]  /*0130*/  IADD3 R3, PT, PT, -R3, RZ, RZ ;  /* 0x000000ff03037210 */ /* 0x000fca0007ffe1ff */
[----:B------:R-:W-:-:S05]  /*0140*/  IMAD R3, R4, R3, UR4 ;  /* 0x0000000404037e24 */ /* 0x000fca000f8e0203 */
[----:B------:R-:W-:-:S13]  /*0150*/  ISETP.GE.U32.AND P0, PT, R3, R4, PT ;  /* 0x000000040300720c */ /* 0x000fda0003f06070 */
[----:B------:R-:W-:-:S05]  /*0160*/  @P0 IMAD.IADD R3, R3, 0x1, -R4 ;  /* 0x0000000103030824 */ /* 0x000fca00078e0a04 */
[----:B------:R-:W-:-:S13]  /*0170*/  ISETP.GE.U32.AND P0, PT, R3, R4, PT ;  /* 0x000000040300720c */ /* 0x000fda0003f06070 */
[----:B------:R-:W-:Y:S01]  /*0180*/  @P0 IMAD.IADD R3, R3, 0x1, -R4 ;  /* 0x0000000103030824 */ /* 0x000fe200078e0a04 */
[----:B0-----:R-:W-:Y:S02]  /*0190*/  ISETP.GE.AND P0, PT, R7, R10, PT ;  /* 0x0000000a0700720c */ /* 0x001fe40003f06270 */
[----:B------:R-:W-:-:S05]  /*01a0*/  @!P1 LOP3.LUT R3, RZ, R4, RZ, 0x33, !PT ;  /* 0x00000004ff039212 */ /* 0x000fca00078e33ff */
[----:B------:R-:W-:-:S06]  /*01b0*/  IMAD R6, R3, R5, RZ ;  /* 0x0000000503067224 */ /* 0x000fcc00078e02ff */
[----:B--2---:R-:W-:Y:S05]  /*01c0*/  @P0 BRA `(.L_x_1) ;  /* 0x0000000800200947 */ /* 0x004fea0003800000 */
[----:B------:R-:W0:Y:S01]  /*01d0*/  LDC R0, c[0x0][0x360] ;  /* 0x0000d800ff007b82 */ /* 0x000e220000000800 */
[----:B------:R-:W-:-:S13]  /*01e0*/  ISETP.GE.AND P0, PT, R5, 0x1, PT ;  /* 0x000000010500780c */ /* 0x000fda0003f06270 */
[----:B------:R-:W-:Y:S05]  /*01f0*/  @!P0 BRA `(.L_x_2) ;  /* 0x0000000400e48947 */ /* 0x000fea0003800000 */
[C---:B------:R-:W-:Y:S02]  /*0200*/  LOP3.LUT R2, R5.reuse, 0x7, RZ, 0xc0, !PT ;  /* 0x0000000705027812 */ /* 0x040fe400078ec0ff */
[C---:B------:R-:W-:Y:S02]  /*0210*/  LOP3.LUT R3, R5.reuse, 0x3, RZ, 0xc0, !PT ;  /* 0x0000000305037812 */ /* 0x040fe400078ec0ff */
[----:B------:R-:W-:Y:S02]  /*0220*/  LOP3.LUT R4, R5, 0x7ffffff8, RZ, 0xc0, !PT ;  /* 0x7ffffff805047812 */ /* 0x000fe400078ec0ff */
[----:B------:R-:W-:Y:S02]  /*0230*/  SHF.R.S32.HI R5, RZ, 0x1f, R16 ;  /* 0x0000001fff057819 */ /* 0x000fe40000011410 */
[----:B------:R-:W-:-:S07]  /*0240*/  MOV R9, R7 ;  /* 0x0000000700097202 */ /* 0x000fce0000000f00 */
.L_x_7:
[----:B------:R-:W1:Y:S01]  /*0250*/  LDC R14, c[0x0][0x3ac] ;  /* 0x0000eb00ff0e7b82 */ /* 0x000e620000000800 */
[----:B------:R-:W2:Y:S01]  /*0260*/  LDCU UR4, c[0x0][0x3a4] ;  /* 0x00007480ff0477ac */ /* 0x000ea20008000800 */
[----:B------:R-:W-:Y:S02]  /*0270*/  HFMA2 R20, -RZ, RZ, 0, 0 ;  /* 0x00000000ff147431 */ /* 0x000fe400000001ff */
[----:B------:R-:W-:Y:S02]  /*0280*/  IMAD.MOV.U32 R8, RZ, RZ, RZ ;  /* 0x000000ffff087224 */ /* 0x000fe400078e00ff */
[----:B--2---:R-:W-:Y:S01]  /*0290*/  IMAD R17, R9, UR4, R6 ;  /* 0x0000000409117c24 */ /* 0x004fe2000f8e0206 */
[----:B-1----:R-:W-:-:S13]  /*02a0*/  ISETP.GE.U32.AND P0, PT, R14, 0x8, PT ;  /* 0x000000080e00780c */ /* 0x002fda0003f06070 */
[----:B------:R-:W-:Y:S05]  /*02b0*/  @!P0 BRA `(.L_x_3) ;  /* 0x0000000000988947 */ /* 0x000fea0003800000 */
[----:B------:R-:W-:Y:S01]  /*02c0*/  IMAD.MOV.U32 R8, RZ, RZ, RZ ;  /* 0x000000ffff087224 */ /* 0x000fe200078e00ff */
[----:B------:R-:W-:-:S07]  /*02d0*/  MOV R15, RZ ;  /* 0x000000ff000f7202 */ /* 0x000fce0000000f00 */
.L_x_4:
[----:B------:R-:W1:Y:S01]  /*02e0*/  LDC.64 R10, c[0x0][0x380] ;  /* 0x0000e000ff0a7b82 */ /* 0x000e620000000a00 */
[----:B------:R-:W-:Y:S01]  /*02f0*/  IADD3 R18, P0, PT, R16, R15, RZ ;  /* 0x0000000f10127210 */ /* 0x000fe20007f1e0ff */
[----:B------:R-:W-:-:S03]  /*0300*/  IMAD.IADD R19, R17, 0x1, R15 ;  /* 0x0000000111137824 */ /* 0x000fc600078e020f */
[----:B------:R-:W-:-:S03]  /*0310*/  IADD3.X R20, PT, PT, RZ, R5, RZ, P0, !PT ;  /* 0x00000005ff147210 */ /* 0x000fc600007fe4ff */
[----:B------:R-:W2:Y:S01]  /*0320*/  LDC.64 R12, c[0x0][0x388] ;  /* 0x0000e200ff0c7b82 */ /* 0x000ea20000000a00 */
[----:B-1----:R-:W-:-:S04]  /*0330*/  LEA R10, P0, R18, R10, 0x2 ;  /* 0x0000000a120a7211 */ /* 0x002fc800078010ff */
[----:B------:R-:W-:Y:S01]  /*0340*/  LEA.HI.X R11, R18, R11, R20, 0x2, P0 ;  /* 0x0000000b120b7211 */ /* 0x000fe200000f1414 */
[----:B--2---:R-:W-:-:S04]  /*0350*/  IMAD.WIDE R12, R19, 0x4, R12 ;  /* 0x00000004130c7825 */ /* 0x004fc800078e020c */
[----:B------:R-:W2:Y:S04]  /*0360*/  LDG.E R21, desc[UR6][R10.64] ;  /* 0x000000060a157981 */ /* 0x000ea8000c1e1900 */
[----:B------:R-:W2:Y:S04]  /*0370*/  LDG.E R20, desc[UR6][R12.64] ;  /* 0x000000060c147981 */ /* 0x000ea8000c1e1900 */
[----:B------:R-:W3:Y:S04]  /*0380*/  LDG.E R22, desc[UR6][R12.64+0x4] ;  /* 0x000004060c167981 */ /* 0x000ee8000c1e1900 */
[----:B------:R-:W3:Y:S04]  /*0390*/  LDG.E R23, desc[UR6][R10.64+0x4] ;  /* 0x000004060a177981 */ /* 0x000ee8000c1e1900 */
[----:B------:R-:W4:Y:S04]  /*03a0*/  LDG.E R18, desc[UR6][R12.64+0x8] ;  /* 0x000008060c127981 */ /* 0x000f28000c1e1900 */
[----:B------:R-:W4:Y:S04]  /*03b0*/  LDG.E R19, desc[UR6][R10.64+0x8] ;  /* 0x000008060a137981 */ /* 0x000f28000c1e1900 */
[----:B------:R-:W5:Y:S04]  /*03c0*/  LDG.E R24, desc[UR6][R12.64+0x10] ;  /* 0x000010060c187981 */ /* 0x000f68000c1e1900 */
[----:B------:R-:W5:Y:S04]  /*03d0*/  LDG.E R29, desc[UR6][R12.64+0x14] ;  /* 0x000014060c1d7981 */ /* 0x000f68000c1e1900 */
[----:B------:R-:W5:Y:S04]  /*03e0*/  LDG.E R27, desc[UR6][R12.64+0x18] ;  /* 0x000018060c1b7981 */ /* 0x000f68000c1e1900 */
[----:B------:R-:W5:Y:S04]  /*03f0*/  LDG.E R25, desc[UR6][R10.64+0x1c] ;  /* 0x00001c060a197981 */ /* 0x000f68000c1e1900 */
[----:B------:R-:W5:Y:S01]  /*0400*/  LDG.E R26, desc[UR6][R12.64+0x1c] ;  /* 0x00001c060c1a7981 */ /* 0x000f62000c1e1900 */
[----:B--2---:R-:W-:-:S03]  /*0410*/  FFMA R20, R21, R20, R8 ;  /* 0x0000001415147223 */ /* 0x004fc60000000008 */
[----:B------:R-:W2:Y:S04]  /*0420*/  LDG.E R8, desc[UR6][R12.64+0xc] ;  /* 0x00000c060c087981 */ /* 0x000ea8000c1e1900 */
[----:B------:R-:W2:Y:S01]  /*0430*/  LDG.E R21, desc[UR6][R10.64+0xc] ;  /* 0x00000c060a157981 */ /* 0x000ea2000c1e1900 */
[----:B---3--:R-:W-:-:S03]  /*0440*/  FFMA R28, R23, R22, R20 ;  /* 0x00000016171c7223 */ /* 0x008fc60000000014 */
[----:B------:R-:W5:Y:S04]  /*0450*/  LDG.E R23, desc[UR6][R10.64+0x10] ;  /* 0x000010060a177981 */ /* 0x000f68000c1e1900 */
[----:B------:R-:W3:Y:S04]  /*0460*/  LDG.E R22, desc[UR6][R10.64+0x14] ;  /* 0x000014060a167981 */ /* 0x000ee8000c1e1900 */
[----:B------:R-:W3:Y:S01]  /*0470*/  LDG.E R20, desc[UR6][R10.64+0x18] ;  /* 0x000018060a147981 */ /* 0x000ee2000c1e1900 */
[----:B----4-:R-:W-:Y:S01]  /*0480*/  FFMA R18, R19, R18, R28 ;  /* 0x0000001213127223 */ /* 0x010fe2000000001c */
[----:B------:R-:W-:-:S05]  /*0490*/  VIADD R15, R15, 0x8 ;  /* 0x000000080f0f7836 */ /* 0x000fca0000000000 */
[----:B------:R-:W-:Y:S01]  /*04a0*/  ISETP.NE.AND P0, PT, R15, R4, PT ;  /* 0x000000040f00720c */ /* 0x000fe20003f05270 */
[----:B--2---:R-:W-:-:S04]  /*04b0*/  FFMA R8, R21, R8, R18 ;  /* 0x0000000815087223 */ /* 0x004fc80000000012 */
[----:B-----5:R-:W-:-:S04]  /*04c0*/  FFMA R23, R23, R24, R8 ;  /* 0x0000001817177223 */ /* 0x020fc80000000008 */
[----:B---3--:R-:W-:-:S04]  /*04d0*/  FFMA R23, R22, R29, R23 ;  /* 0x0000001d16177223 */ /* 0x008fc80000000017 */
[----:B------:R-:W-:-:S04]  /*04e0*/  FFMA R20, R20, R27, R23 ;  /* 0x0000001b14147223 */ /* 0x000fc80000000017 */
[----:B------:R-:W-:Y:S01]  /*04f0*/  FFMA R8, R25, R26, R20 ;  /* 0x0000001a19087223 */ /* 0x000fe20000000014 */
[----:B------:R-:W-:Y:S06]  /*0500*/  @P0 BRA `(.L_x_4) ;  /* 0xfffffffc00740947 */ /* 0x000fec000383ffff */
[----:B------:R-:W-:-:S07]  /*0510*/  MOV R20, R4 ;  /* 0x0000000400147202 */ /* 0x000fce0000000f00 */
.L_x_3:
[----:B------:R-:W-:-:S13]  /*0520*/  ISETP.NE.AND P0, PT, R2, RZ, PT ;  /* 0x000000ff0200720c */ /* 0x000fda0003f05270 */
[----:B------:R-:W-:Y:S05]  /*0530*/  @!P0 BRA `(.L_x_5) ;  /* 0x0000000000dc8947 */ /* 0x000fea0003800000 */
[----:B------:R-:W-:Y:S01]  /*0540*/  VIADD R10, R2, 0xffffffff ;  /* 0xffffffff020a7836 */ /* 0x000fe20000000000 */
[----:B------:R-:W-:-:S04]  /*0550*/  ISETP.NE.AND P1, PT, R3, RZ, PT ;  /* 0x000000ff0300720c */ /* 0x000fc80003f25270 */
[----:B------:R-:W-:-:S13]  /*0560*/  ISETP.GE.U32.AND P0, PT, R10, 0x3, PT ;  /* 0x000000030a00780c */ /* 0x000fda0003f06070 */
[----:B------:R-:W-:Y:S05]  /*0570*/  @!P0 BRA `(.L_x_6) ;  /* 0x0000000000548947 */ /* 0x000fea0003800000 */
[----:B------:R-:W1:Y:S01]  /*0580*/  LDC.64 R10, c[0x0][0x380] ;  /* 0x0000e000ff0a7b82 */ /* 0x000e620000000a00 */
[-C--:B------:R-:W-:Y:S02]  /*0590*/  IADD3 R18, P0, PT, R16, R20.reuse, RZ ;  /* 0x0000001410127210 */ /* 0x080fe40007f1e0ff */
[----:B------:R-:W-:-:S03]  /*05a0*/  IADD3 R15, PT, PT, R17, R20, RZ ;  /* 0x00000014110f7210 */ /* 0x000fc60007ffe0ff */
[----:B------:R-:W-:Y:S02]  /*05b0*/  IMAD.X R19, RZ, RZ, R5, P0 ;  /* 0x000000ffff137224 */ /* 0x000fe400000e0605 */
[----:B------:R-:W2:Y:S01]  /*05c0*/  LDC.64 R12, c[0x0][0x388] ;  /* 0x0000e200ff0c7b82 */ /* 0x000ea20000000a00 */
[----:B-1----:R-:W-:-:S04]  /*05d0*/  LEA R10, P0, R18, R10, 0x2 ;  /* 0x0000000a120a7211 */ /* 0x002fc800078010ff */
[----:B------:R-:W-:Y:S01]  /*05e0*/  LEA.HI.X R11, R18, R11, R19, 0x2, P0 ;  /* 0x0000000b120b7211 */ /* 0x000fe200000f1413 */
[----:B--2---:R-:W-:-:S04]  /*05f0*/  IMAD.WIDE R12, R15, 0x4, R12 ;  /* 0x000000040f0c7825 */ /* 0x004fc800078e020c */
[----:B------:R-:W2:Y:S04]  /*0600*/  LDG.E R22, desc[UR6][R10.64+0x4] ;  /* 0x000004060a167981 */ /* 0x000ea8000c1e1900 */
[----:B------:R-:W3:Y:S04]  /*0610*/  LDG.E R18, desc[UR6][R12.64] ;  /* 0x000000060c127981 */ /* 0x000ee8000c1e1900 */
[----:B------:R-:W3:Y:S04]  /*0620*/  LDG.E R15, desc[UR6][R10.64] ;  /* 0x000000060a0f7981 */ /* 0x000ee8000c1e1900 */
[----:B------:R-:W2:Y:S04]  /*0630*/  LDG.E R19, desc[UR6][R12.64+0x4] ;  /* 0x000004060c137981 */ /* 0x000ea8000c1e1900 */
[----:B------:R-:W4:Y:S04]  /*0640*/  LDG.E R21, desc[UR6][R12.64+0x8] ;  /* 0x000008060c157981 */ /* 0x000f28000c1e1900 */
[----:B------:R-:W4:Y:S04]  /*0650*/  LDG.E R24, desc[UR6][R10.64+0x8] ;  /* 0x000008060a187981 */ /* 0x000f28000c1e1900 */
[----:B------:R-:W5:Y:S04]  /*0660*/  LDG.E R26, desc[UR6][R10.64+0xc] ;  /* 0x00000c060a1a7981 */ /* 0x000f68000c1e1900 */
[----:B------:R-:W5:Y:S01]  /*0670*/  LDG.E R23, desc[UR6][R12.64+0xc] ;  /* 0x00000c060c177981 */ /* 0x000f62000c1e1900 */
[----:B------:R-:W-:Y:S01]  /*0680*/  IADD3 R20, PT, PT, R20, 0x4, RZ ;  /* 0x0000000414147810 */ /* 0x000fe20007ffe0ff */
[----:B---3--:R-:W-:-:S04]  /*0690*/  FFMA R15, R15, R18, R8 ;  /* 0x000000120f0f7223 */ /* 0x008fc80000000008 */
[----:B--2---:R-:W-:-:S04]  /*06a0*/  FFMA R15, R22, R19, R15 ;  /* 0x00000013160f7223 */ /* 0x004fc8000000000f */
[----:B----4-:R-:W-:-:S04]  /*06b0*/  FFMA R15, R24, R21, R15 ;  /* 0x00000015180f7223 */ /* 0x010fc8000000000f */
[----:B-----5:R-:W-:-:S07]  /*06c0*/  FFMA R8, R26, R23, R15 ;  /* 0x000000171a087223 */ /* 0x020fce000000000f */
.L_x_6:
[----:B------:R-:W-:Y:S05]  /*06d0*/  @!P1 BRA `(.L_x_5) ;  /* 0x0000000000749947 */ /* 0x000fea0003800000 */
[----:B------:R-:W-:Y:S02]  /*06e0*/  ISETP.NE.AND P1, PT, R3, 0x1, PT ;  /* 0x000000010300780c */ /* 0x000fe40003f25270 */
[----:B------:R-:W-:-:S04]  /*06f0*/  LOP3.LUT R14, R14, 0x1, RZ, 0xc0, !PT ;  /* 0x000000010e0e7812 */ /* 0x000fc800078ec0ff */
[----:B------:R-:W-:-:S07]  /*0700*/  ISETP.NE.U32.AND P0, PT, R14, 0x1, PT ;  /* 0x000000010e00780c */ /* 0x000fce0003f05070 */
[----:B------:R-:W1:Y:S01]  /*0710*/  @P1 LDC.64 R10, c[0x0][0x380] ;  /* 0x0000e000ff0a1b82 */ /* 0x000e620000000a00 */
[----:B------:R-:W-:Y:S01]  /*0720*/  @P1 IADD3 R22, P2, PT, R16, R20, RZ ;  /* 0x0000001410161210 */ /* 0x000fe20007f5e0ff */
[----:B------:R-:W-:Y:S01]  /*0730*/  @P1 IMAD.IADD R25, R17, 0x1, R20 ;  /* 0x0000000111191824 */ /* 0x000fe200078e0214 */
[----:B------:R-:W-:-:S03]  /*0740*/  @P1 IADD3 R20, PT, PT, R20, 0x2, RZ ;  /* 0x0000000214141810 */ /* 0x000fc60007ffe0ff */
[----:B------:R-:W-:Y:S01]  /*0750*/  @P1 IMAD.X R23, RZ, RZ, R5, P2 ;  /* 0x000000ffff171224 */ /* 0x000fe200010e0605 */
[----:B------:R-:W-:Y:S01]  /*0760*/  @!P0 IADD3 R21, P2, PT, R16, R20, RZ ;  /* 0x0000001410158210 */ /* 0x000fe20007f5e0ff */
[----:B------:R-:W2:Y:S08]  /*0770*/  @P1 LDC.64 R18, c[0x0][0x388] ;  /* 0x0000e200ff121b82 */ /* 0x000eb00000000a00 */
[----:B------:R-:W3:Y:S08]  /*0780*/  @!P0 LDC.64 R12, c[0x0][0x380] ;  /* 0x0000e000ff0c8b82 */ /* 0x000ef00000000a00 */
[----:B------:R-:W4:Y:S01]  /*0790*/  @!P0 LDC.64 R14, c[0x0][0x388] ;  /* 0x0000e200ff0e8b82 */ /* 0x000f220000000a00 */
[----:B-1----:R-:W-:-:S04]  /*07a0*/  @P1 LEA R10, P3, R22, R10, 0x2 ;  /* 0x0000000a160a1211 */ /* 0x002fc800078610ff */
[----:B------:R-:W-:Y:S01]  /*07b0*/  @P1 LEA.HI.X R11, R22, R11, R23, 0x2, P3 ;  /* 0x0000000b160b1211 */ /* 0x000fe200018f1417 */
[----:B--2---:R-:W-:Y:S01]  /*07c0*/  @P1 IMAD.WIDE R18, R25, 0x4, R18 ;  /* 0x0000000419121825 */ /* 0x004fe200078e0212 */
[----:B------:R-:W-:-:S03]  /*07d0*/  @!P0 IADD3 R25, PT, PT, R17, R20, RZ ;  /* 0x0000001411198210 */ /* 0x000fc60007ffe0ff */
[----:B------:R-:W2:Y:S01]  /*07e0*/  @P1 LDG.E R23, desc[UR6][R10.64] ;  /* 0x000000060a171981 */ /* 0x000ea2000c1e1900 */
[----:B------:R-:W-:-:S03]  /*07f0*/  @!P0 IMAD.X R20, RZ, RZ, R5, P2 ;  /* 0x000000ffff148224 */ /* 0x000fc600010e0605 */
[----:B------:R-:W2:Y:S01]  /*0800*/  @P1 LDG.E R17, desc[UR6][R18.64] ;  /* 0x0000000612111981 */ /* 0x000ea2000c1e1900 */
[----:B---3--:R-:W-:-:S04]  /*0810*/  @!P0 LEA R12, P2, R21, R12, 0x2 ;  /* 0x0000000c150c8211 */ /* 0x008fc800078410ff */
[----:B------:R-:W-:Y:S02]  /*0820*/  @!P0 LEA.HI.X R13, R21, R13, R20, 0x2, P2 ;  /* 0x0000000d150d8211 */ /* 0x000fe400010f1414 */
[----:B------:R-:W3:Y:S01]  /*0830*/  @P1 LDG.E R20, desc[UR6][R10.64+0x4] ;  /* 0x000004060a141981 */ /* 0x000ee2000c1e1900 */
[----:B----4-:R-:W-:-:S03]  /*0840*/  @!P0 IMAD.WIDE R14, R25, 0x4, R14 ;  /* 0x00000004190e8825 */ /* 0x010fc600078e020e */
[----:B------:R-:W3:Y:S04]  /*0850*/  @P1 LDG.E R21, desc[UR6][R18.64+0x4] ;  /* 0x0000040612151981 */ /* 0x000ee8000c1e1900 */
[----:B------:R-:W4:Y:S04]  /*0860*/  @!P0 LDG.E R13, desc[UR6][R12.64] ;  /* 0x000000060c0d8981 */ /* 0x000f28000c1e1900 */
[----:B------:R-:W4:Y:S01]  /*0870*/  @!P0 LDG.E R14, desc[UR6][R14.64] ;  /* 0x000000060e0e8981 */ /* 0x000f22000c1e1900 */
[----:B--2---:R-:W-:-:S04]  /*0880*/  @P1 FFMA R17, R23, R17, R8 ;  /* 0x0000001117111223 */ /* 0x004fc80000000008 */
[----:B---3--:R-:W-:-:S04]  /*0890*/  @P1 FFMA R8, R20, R21, R17 ;  /* 0x0000001514081223 */ /* 0x008fc80000000011 */
[----:B----4-:R-:W-:-:S07]  /*08a0*/  @!P0 FFMA R8, R13, R14, R8 ;  /* 0x0000000e0d088223 */ /* 0x010fce0000000008 */
.L_x_5:
[----:B------:R-:W1:Y:S01]  /*08b0*/  S2UR UR5, SR_CgaCtaId ;  /* 0x00000000000579c3 */ /* 0x000e620000008800 */
[----:B------:R-:W2:Y:S01]  /*08c0*/  LDCU UR8, c[0x0][0x3b0] ;  /* 0x00007600ff0877ac */ /* 0x000ea20008000800 */
[----:B------:R-:W-:Y:S01]  /*08d0*/  UMOV UR4, 0x400 ;  /* 0x0000040000047882 */ /* 0x000fe20000000000 */
[----:B------:R-:W3:Y:S01]  /*08e0*/  LDCU UR9, c[0x0][0x3a0] ;  /* 0x00007400ff0977ac */ /* 0x000ee20008000800 */
[----:B------:R-:W-:Y:S01]  /*08f0*/  UIADD3 UR4, UPT, UPT, UR4, 0x800, URZ ;  /* 0x0000080004047890 */ /* 0x000fe2000fffe0ff */
[----:B--2---:R-:W-:-:S03]  /*0900*/  FMUL R8, R8, UR8 ;  /* 0x0000000808087c20 */ /* 0x004fc60008400000 */
[----:B-1----:R-:W-:Y:S01]  /*0910*/  ULEA UR4, UR5, UR4, 0x18 ;  /* 0x0000000405047291 */ /* 0x002fe2000f8ec0ff */
[----:B---3--:R-:W-:-:S05]  /*0920*/  MOV R10, UR9 ;  /* 0x00000009000a7c02 */ /* 0x008fca0008000f00 */
[----:B------:R-:W-:Y:S01]  /*0930*/  LEA R11, R9, UR4, 0x2 ;  /* 0x00000004090b7c11 */ /* 0x000fe2000f8e10ff */
[----:B0-----:R-:W-:-:S04]  /*0940*/  IMAD.IADD R9, R0, 0x1, R9 ;  /* 0x0000000100097824 */ /* 0x001fc800078e0209 */
[----:B------:R1:W-:Y:S01]  /*0950*/  STS [R11], R8 ;  /* 0x000000080b007388 */ /* 0x0003e20000000800 */
[----:B------:R-:W-:-:S13]  /*0960*/  ISETP.GE.AND P0, PT, R9, R10, PT ;  /* 0x0000000a0900720c */ /* 0x000fda0003f06270 */
[----:B-1----:R-:W-:Y:S05]  /*0970*/  @!P0 BRA `(.L_x_7) ;  /* 0xfffffff800348947 */ /* 0x002fea000383ffff */
[----:B------:R-:W-:Y:S05]  /*0980*/  BRA `(.L_x_1) ;  /* 0x0000000000307947 */ /* 0x000fea0003800000 */
.L_x_2:
[----:B------:R-:W1:Y:S01]  /*0990*/  S2R R5, SR_CgaCtaId ;  /* 0x0000000000057919 */ /* 0x000e620000008800 */
[----:B------:R-:W2:Y:S01]  /*09a0*/  LDCU UR4, c[0x0][0x3b0] ;  /* 0x00007600ff0477ac */ /* 0x000ea20008000800 */
[----:B------:R-:W-:Y:S01]  /*09b0*/  MOV R2, 0x400 ;  /* 0x0000040000027802 */ /* 0x000fe20000000f00 */
[----:B------:R-:W-:-:S03]  /*09c0*/  IMAD.MOV.U32 R3, RZ, RZ, R7 ;  /* 0x000000ffff037224 */ /* 0x000fc600078e0007 */
[----:B------:R-:W-:Y:S01]  /*09d0*/  IADD3 R4, PT, PT, R2, 0x800, RZ ;  /* 0x0000080002047810 */ /* 0x000fe20007ffe0ff */
[----:B--2---:R-:W-:-:S03]  /*09e0*/  FMUL R2, RZ, UR4 ;  /* 0x00000004ff027c20 */ /* 0x004fc60008400000 */
[----:B-1----:R-:W-:-:S07]  /*09f0*/  LEA R4, R5, R4, 0x18 ;  /* 0x0000000405047211 */ /* 0x002fce00078ec0ff */
.L_x_8:
[----:B------:R-:W-:Y:S01]  /*0a00*/  LEA R5, R3, R4, 0x2 ;  /* 0x0000000403057211 */ /* 0x000fe200078e10ff */
[----:B0-----:R-:W-:-:S04]  /*0a10*/  IMAD.IADD R3, R0, 0x1, R3 ;  /* 0x0000000100037824 */ /* 0x001fc800078e0203 */
[----:B------:R1:W-:Y:S01]  /*0a20*/  STS [R5], R2 ;  /* 0x0000000205007388 */ /* 0x0003e20000000800 */
[----:B------:R-:W-:-:S13]  /*0a30*/  ISETP.GE.AND P0, PT, R3, R10, PT ;  /* 0x0000000a0300720c */ /* 0x000fda0003f06270 */
[----:B-1----:R-:W-:Y:S05]  /*0a40*/  @!P0 BRA `(.L_x_8) ;  /* 0xfffffffc00ec8947 */ /* 0x002fea000383ffff */
.L_x_1:
[----:B------:R-:W-:Y:S05]  /*0a50*/  BSYNC.RECONVERGENT B0 ;  /* 0x0000000000007941 */ /* 0x000fea0003800200 */
.L_x_0:
[----:B------:R-:W-:Y:S01]  /*0a60*/  BAR.SYNC.DEFER_BLOCKING 0x0 ;  /* 0x0000000000007b1d */ /* 0x000fe20000010000 */
[----:B------:R-:W-:Y:S02]  /*0a70*/  ISETP.GE.AND P0, PT, R7, R10, PT ;  /* 0x0000000a0700720c */ /* 0x000fe40003f06270 */
[----:B------:R-:W-:-:S03]  /*0a80*/  MOV R2, 0xff7fffff ;  /* 0xff7fffff00027802 */ /* 0x000fc60000000f00 */
[----:B------:R-:W-:Y:S08]  /*0a90*/  BSSY.RECONVERGENT B0, `(.L_x_9) ;  /* 0x000000f000007945 */ /* 0x000ff00003800200 */
[----:B------:R-:W-:Y:S05]  /*0aa0*/  @P0 BRA `(.L_x_10) ;  /* 0x0000000000340947 */ /* 0x000fea0003800000 */
[----:B------:R-:W0:Y:S01]  /*0ab0*/  S2R R3, SR_CgaCtaId ;  /* 0x0000000000037919 */ /* 0x000e220000008800 */
[----:B------:R-:W1:Y:S01]  /*0ac0*/  LDC R5, c[0x0][0x360] ;  /* 0x0000d800ff057b82 */ /* 0x000e620000000800 */
[----:B------:R-:W-:Y:S02]  /*0ad0*/  MOV R0, 0x400 ;  /* 0x0000040000007802 */ /* 0x000fe40000000f00 */
[----:B------:R-:W-:-:S03]  /*0ae0*/  MOV R2, 0xff7fffff ;  /* 0xff7fffff00027802 */ /* 0x000fc60000000f00 */
[----:B------:R-:W-:-:S05]  /*0af0*/  VIADD R0, R0, 0x800 ;  /* 0x0000080000007836 */ /* 0x000fca0000000000 */
[----:B0-----:R-:W-:Y:S01]  /*0b00*/  LEA R9, R3, R0, 0x18 ;  /* 0x0000000003097211 */ /* 0x001fe200078ec0ff */
[----:B------:R-:W-:-:S07]  /*0b10*/  IMAD.MOV.U32 R0, RZ, RZ, R7 ;  /* 0x000000ffff007224 */ /* 0x000fce00078e0007 */
.L_x_11:
[----:B------:R-:W-:Y:S01]  /*0b20*/  LEA R3, R0, R9, 0x2 ;  /* 0x0000000900037211 */ /* 0x000fe200078e10ff */
[----:B-1----:R-:W-:-:S05]  /*0b30*/  IMAD.IADD R0, R5, 0x1, R0 ;  /* 0x0000000105007824 */ /* 0x002fca00078e0200 */
[----:B------:R-:W0:Y:S01]  /*0b40*/  LDS R3, [R3] ;  /* 0x0000000003037984 */ /* 0x000e220000000800 */
[----:B------:R-:W-:Y:S02]  /*0b50*/  ISETP.GE.AND P0, PT, R0, R10, PT ;  /* 0x0000000a0000720c */ /* 0x000fe40003f06270 */
[----:B0-----:R-:W-:-:S11]  /*0b60*/  FMNMX R2, R3, R2, !PT ;  /* 0x0000000203027209 */ /* 0x001fd60007800000 */
[----:B------:R-:W-:Y:S05]  /*0b70*/  @!P0 BRA `(.L_x_11) ;  /* 0xfffffffc00e88947 */ /* 0x000fea000383ffff */
.L_x_10:
[----:B------:R-:W-:Y:S05]  /*0b80*/  BSYNC.RECONVERGENT B0 ;  /* 0x0000000000007941 */ /* 0x000fea0003800200 */
.L_x_9:
[----:B------:R-:W0:Y:S01]  /*0b90*/  S2UR UR5, SR_CgaCtaId ;  /* 0x00000000000579c3 */ /* 0x000e220000008800 */
[----:B------:R-:W-:Y:S01]  /*0ba0*/  UMOV UR4, 0x400 ;  /* 0x0000040000047882 */ /* 0x000fe20000000000 */
[----:B------:R-:W1:Y:S01]  /*0bb0*/  LDCU UR8, c[0x0][0x360] ;  /* 0x00006c00ff0877ac */ /* 0x000e620008000800 */
[----:B------:R-:W-:Y:S01]  /*0bc0*/  HFMA2 R0, -RZ, RZ, 0, 0 ;  /* 0x00000000ff007431 */ /* 0x000fe200000001ff */
[----:B------:R-:W2:Y:S01]  /*0bd0*/  LDCU UR9, c[0x0][0x3a0] ;  /* 0x00007400ff0977ac */ /* 0x000ea20008000800 */
[----:B-1----:R-:W-:Y:S02]  /*0be0*/  UISETP.GE.U32.AND UP0, UPT, UR8, 0x2, UPT ;  /* 0x000000020800788c */ /* 0x002fe4000bf06070 */
[----:B0-----:R-:W-:Y:S01]  /*0bf0*/  ULEA UR4, UR5, UR4, 0x18 ;  /* 0x0000000405047291 */ /* 0x001fe2000f8ec0ff */
[----:B--2---:R-:W-:-:S05]  /*0c00*/  ISETP.GE.AND P1, PT, R7, UR9, PT ;  /* 0x0000000907007c0c */ /* 0x004fca000bf26270 */
[----:B------:R-:W-:-:S05]  /*0c10*/  LEA R5, R7, UR4, 0x2 ;  /* 0x0000000407057c11 */ /* 0x000fca000f8e10ff */
[----:B------:R0:W-:Y:S01]  /*0c20*/  STS [R5], R2 ;  /* 0x0000000205007388 */ /* 0x0001e20000000800 */
[----:B------:R-:W-:Y:S06]  /*0c30*/  BAR.SYNC.DEFER_BLOCKING 0x0 ;  /* 0x0000000000007b1d */ /* 0x000fec0000010000 */
[----:B------:R-:W-:Y:S05]  /*0c40*/  BRA.U !UP0, `(.L_x_12) ;  /* 0x0000000108307547 */ /* 0x000fea000b800000 */
[----:B0-----:R-:W-:-:S07]  /*0c50*/  IMAD.U32 R2, RZ, RZ, UR8 ;  /* 0x00000008ff027e24 */ /* 0x001fce000f8e00ff */
.L_x_13:
[----:B------:R-:W-:-:S04]  /*0c60*/  SHF.R.U32.HI R8, RZ, 0x1, R2 ;  /* 0x00000001ff087819 */ /* 0x000fc80000011602 */
[----:B------:R-:W-:-:S13]  /*0c70*/  ISETP.GE.U32.AND P0, PT, R7, R8, PT ;  /* 0x000000080700720c */ /* 0x000fda0003f06070 */
[----:B------:R-:W-:Y:S01]  /*0c80*/  @!P0 LEA R4, R8, R5, 0x2 ;  /* 0x0000000508048211 */ /* 0x000fe200078e10ff */
[----:B------:R-:W-:Y:S05]  /*0c90*/  @!P0 LDS R3, [R5] ;  /* 0x0000000005038984 */ /* 0x000fea0000000800 */
[----:B------:R-:W0:Y:S02]  /*0ca0*/  @!P0 LDS R4, [R4] ;  /* 0x0000000004048984 */ /* 0x000e240000000800 */
[----:B0-----:R-:W-:-:S05]  /*0cb0*/  @!P0 FMNMX R3, R3, R4, !PT ;  /* 0x0000000403038209 */ /* 0x001fca0007800000 */
[----:B------:R1:W-:Y:S01]  /*0cc0*/  @!P0 STS [R5], R3 ;  /* 0x0000000305008388 */ /* 0x0003e20000000800 */
[----:B------:R-:W-:Y:S01]  /*0cd0*/  BAR.SYNC.DEFER_BLOCKING 0x0 ;  /* 0x0000000000007b1d */ /* 0x000fe20000010000 */
[----:B------:R-:W-:Y:S01]  /*0ce0*/  ISETP.GT.U32.AND P0, PT, R2, 0x3, PT ;  /* 0x000000030200780c */ /* 0x000fe20003f04070 */
[----:B------:R-:W-:-:S12]  /*0cf0*/  IMAD.MOV.U32 R2, RZ, RZ, R8 ;  /* 0x000000ffff027224 */ /* 0x000fd800078e0008 */
[----:B-1----:R-:W-:Y:S05]  /*0d00*/  @P0 BRA `(.L_x_13) ;  /* 0xfffffffc00d40947 */ /* 0x002fea000383ffff */
.L_x_12:
[----:B------:R-:W-:Y:S04]  /*0d10*/  BSSY.RECONVERGENT B0, `(.L_x_14) ;  /* 0x000001c000007945 */ /* 0x000fe80003800200 */
[----:B------:R-:W-:Y:S05]  /*0d20*/  @P1 BRA `(.L_x_15) ;  /* 0x0000000000681947 */ /* 0x000fea0003800000 */
[----:B------:R-:W0:Y:S01]  /*0d30*/  S2R R3, SR_CgaCtaId ;  /* 0x0000000000037919 */ /* 0x000e220000008800 */
[----:B------:R-:W-:Y:S01]  /*0d40*/  MOV R0, 0x400 ;  /* 0x0000040000007802 */ /* 0x000fe20000000f00 */
[----:B------:R-:W-:Y:S02]  /*0d50*/  HFMA2 R9, -RZ, RZ, 3.7421875, 0 ;  /* 0x437c0000ff097431 */ /* 0x000fe400000001ff */
[----:B------:R-:W-:Y:S01]  /*0d60*/  IMAD.MOV.U32 R12, RZ, RZ, 0x3bbb989d ;  /* 0x3bbb989dff0c7424 */ /* 0x000fe200078e00ff */
[----:B------:R-:W-:Y:S02]  /*0d70*/  IADD3 R4, PT, PT, R0, 0x800, RZ ;  /* 0x0000080000047810 */ /* 0x000fe40007ffe0ff */
[C---:B0-----:R-:W-:Y:S01]  /*0d80*/  LEA R2, R3.reuse, R0, 0x18 ;  /* 0x0000000003027211 */ /* 0x041fe200078ec0ff */
[----:B------:R-:W-:Y:S01]  /*0d90*/  IMAD.MOV.U32 R0, RZ, RZ, RZ ;  /* 0x000000ffff007224 */ /* 0x000fe200078e00ff */
[----:B------:R-:W-:Y:S02]  /*0da0*/  LEA R14, R3, R4, 0x18 ;  /* 0x00000004030e7211 */ /* 0x000fe400078ec0ff */
[----:B------:R-:W-:-:S02]  /*0db0*/  MOV R3, R7 ;  /* 0x0000000700037202 */ /* 0x000fc40000000f00 */
[----:B------:R-:W0:Y:S05]  /*0dc0*/  LDS R2, [R2] ;  /* 0x0000000002027984 */ /* 0x000e2a0000000800 */
.L_x_16:
[C---:B-1----:R-:W-:Y:S02]  /*0dd0*/  IMAD R4, R3.reuse, 0x4, R14 ;  /* 0x0000000403047824 */ /* 0x042fe400078e020e */
[----:B------:R-:W-:-:S03]  /*0de0*/  VIADD R3, R3, UR8 ;  /* 0x0000000803037c36 */ /* 0x000fc60008000000 */
[----:B------:R-:W0:Y:S02]  /*0df0*/  LDS R5, [R4] ;  /* 0x0000000004057984 */ /* 0x000e240000000800 */
[----:B------:R-:W-:Y:S01]  /*0e00*/  ISETP.GE.AND P0, PT, R3, UR9, PT ;  /* 0x0000000903007c0c */ /* 0x000fe2000bf06270 */
[----:B0-----:R-:W-:-:S04]  /*0e10*/  FADD R5, -R2, R5 ;  /* 0x0000000502057221 */ /* 0x001fc80000000100 */
[----:B------:R-:W-:-:S04]  /*0e20*/  FFMA.SAT R8, R5, R12, 0.5 ;  /* 0x3f00000005087423 */ /* 0x000fc8000000200c */
[----:B------:R-:W-:-:S04]  /*0e30*/  FFMA.RM R8, R8, R9, 12582913 ;  /* 0x4b40000108087423 */ /* 0x000fc80000004009 */
[C---:B------:R-:W-:Y:S01]  /*0e40*/  FADD R10, R8.reuse, -12583039 ;  /* 0xcb40007f080a7421 */ /* 0x040fe20000000000 */
[----:B------:R-:W-:-:S03]  /*0e50*/  SHF.L.U32 R8, R8, 0x17, RZ ;  /* 0x0000001708087819 */ /* 0x000fc600000006ff */
[----:B------:R-:W-:-:S04]  /*0e60*/  FFMA R10, R5, 1.4426950216293334961, -R10 ;  /* 0x3fb8aa3b050a7823 */ /* 0x000fc8000000080a */
[----:B------:R-:W-:-:S04]  /*0e70*/  FFMA R10, R5, 1.925963033500011079e-08, R10 ;  /* 0x32a57060050a7823 */ /* 0x000fc8000000000a */
[----:B------:R-:W0:Y:S02]  /*0e80*/  MUFU.EX2 R5, R10 ;  /* 0x0000000a00057308 */ /* 0x000e240000000800 */
[----:B0-----:R-:W-:-:S04]  /*0e90*/  FMUL R5, R8, R5 ;  /* 0x0000000508057220 */ /* 0x001fc80000400000 */
[----:B------:R-:W-:Y:S01]  /*0ea0*/  FADD R0, R5, R0 ;  /* 0x0000000005007221 */ /* 0x000fe20000000000 */
[----:B------:R1:W-:Y:S01]  /*0eb0*/  STS [R4], R5 ;  /* 0x0000000504007388 */ /* 0x0003e20000000800 */
[----:B------:R-:W-:Y:S05]  /*0ec0*/  @!P0 BRA `(.L_x_16) ;  /* 0xfffffffc00c08947 */ /* 0x000fea000383ffff */
.L_x_15:
[----:B------:R-:W-:Y:S05]  /*0ed0*/  BSYNC.RECONVERGENT B0 ;  /* 0x0000000000007941 */ /* 0x000fea0003800200 */
.L_x_14:
[----:B------:R-:W2:Y:S01]  /*0ee0*/  S2UR UR5, SR_CgaCtaId ;  /* 0x00000000000579c3 */ /* 0x000ea20000008800 */
[----:B------:R-:W-:Y:S01]  /*0ef0*/  UMOV UR4, 0x400 ;  /* 0x0000040000047882 */ /* 0x000fe20000000000 */
[----:B------:R-:W-:Y:S02]  /*0f00*/  UISETP.GE.U32.AND UP0, UPT, UR8, 0x2, UPT ;  /* 0x000000020800788c */ /* 0x000fe4000bf06070 */
[----:B------:R-:W-:-:S04]  /*0f10*/  UIADD3 UR4, UPT, UPT, UR4, 0x400, URZ ;  /* 0x0000040004047890 */ /* 0x000fc8000fffe0ff */
[----:B--2---:R-:W-:-:S06]  /*0f20*/  ULEA UR4, UR5, UR4, 0x18 ;  /* 0x0000000405047291 */ /* 0x004fcc000f8ec0ff */
[----:B-1----:R-:W-:-:S05]  /*0f30*/  LEA R4, R7, UR4, 0x2 ;  /* 0x0000000407047c11 */ /* 0x002fca000f8e10ff */
[----:B------:R1:W-:Y:S01]  /*0f40*/  STS [R4], R0 ;  /* 0x0000000004007388 */ /* 0x0003e20000000800 */
[----:B------:R-:W-:Y:S06]  /*0f50*/  BAR.SYNC.DEFER_BLOCKING 0x0 ;  /* 0x0000000000007b1d */ /* 0x000fec0000010000 */
[----:B------:R-:W-:Y:S05]  /*0f60*/  BRA.U !UP0, `(.L_x_17) ;  /* 0x0000000108307547 */ /* 0x000fea000b800000 */
[----:B-1----:R-:W-:-:S07]  /*0f70*/  MOV R0, UR8 ;  /* 0x0000000800007c02 */ /* 0x002fce0008000f00 */
.L_x_18:
[----:B0-----:R-:W-:-:S04]  /*0f80*/  SHF.R.U32.HI R5, RZ, 0x1, R0 ;  /* 0x00000001ff057819 */ /* 0x001fc80000011600 */
[----:B------:R-:W-:-:S13]  /*0f90*/  ISETP.GE.U32.AND P0, PT, R7, R5, PT ;  /* 0x000000050700720c */ /* 0x000fda0003f06070 */
[----:B------:R-:W-:Y:S01]  /*0fa0*/  @!P0 IMAD R2, R5, 0x4, R4 ;  /* 0x0000000405028824 */ /* 0x000fe200078e0204 */
[----:B------:R-:W-:Y:S05]  /*0fb0*/  @!P0 LDS R3, [R4] ;  /* 0x0000000004038984 */ /* 0x000fea0000000800 */
[----:B------:R-:W0:Y:S02]  /*0fc0*/  @!P0 LDS R2, [R2] ;  /* 0x0000000002028984 */ /* 0x000e240000000800 */
[----:B0-----:R-:W-:-:S05]  /*0fd0*/  @!P0 FADD R3, R2, R3 ;  /* 0x0000000302038221 */ /* 0x001fca0000000000 */
[----:B------:R2:W-:Y:S01]  /*0fe0*/  @!P0 STS [R4], R3 ;  /* 0x0000000304008388 */ /* 0x0005e20000000800 */
[----:B------:R-:W-:Y:S01]  /*0ff0*/  BAR.SYNC.DEFER_BLOCKING 0x0 ;  /* 0x0000000000007b1d */ /* 0x000fe20000010000 */
[----:B------:R-:W-:Y:S02]  /*1000*/  ISETP.GT.U32.AND P0, PT, R0, 0x3, PT ;  /* 0x000000030000780c */ /* 0x000fe40003f04070 */
[----:B------:R-:W-:-:S11]  /*1010*/  MOV R0, R5 ;  /* 0x0000000500007202 */ /* 0x000fd60000000f00 */
[----:B--2---:R-:W-:Y:S05]  /*1020*/  @P0 BRA `(.L_x_18) ;  /* 0xfffffffc00d40947 */ /* 0x004fea000383ffff */
.L_x_17:
[----:B------:R-:W2:Y:S01]  /*1030*/  LDCU UR4, c[0x0][0x3a0] ;  /* 0x00007400ff0477ac */ /* 0x000ea20008000800 */
[----:B------:R-:W-:Y:S01]  /*1040*/  BSSY.RECONVERGENT B0, `(.L_x_19) ;  /* 0x000001e000007945 */ /* 0x000fe20003800200 */
[----:B------:R-:W3:Y:S01]  /*1050*/  LDCU UR5, c[0x0][0x3a0] ;  /* 0x00007400ff0577ac */ /* 0x000ee20008000800 */
[----:B--2---:R-:W-:-:S13]  /*1060*/  ISETP.GE.AND P0, PT, R7, UR4, PT ;  /* 0x0000000407007c0c */ /* 0x004fda000bf06270 */
[----:B---3--:R-:W-:Y:S05]  /*1070*/  @P0 BRA `(.L_x_20) ;  /* 0x0000000000680947 */ /* 0x008fea0003800000 */
[----:B0-----:R-:W0:Y:S01]  /*1080*/  S2R R5, SR_CgaCtaId ;  /* 0x0000000000057919 */ /* 0x001e220000008800 */
[----:B-1----:R-:W-:Y:S02]  /*1090*/  MOV R0, 0x400 ;  /* 0x0000040000007802 */ /* 0x002fe40000000f00 */
[----:B------:R-:W-:Y:S02]  /*10a0*/  MOV R2, R7 ;  /* 0x0000000700027202 */ /* 0x000fe40000000f00 */
[----:B0-----:R-:W-:Y:S01]  /*10b0*/  LEA R3, R5, R0, 0x18 ;  /* 0x0000000005037211 */ /* 0x001fe200078ec0ff */
[----:B------:R-:W-:-:S05]  /*10c0*/  VIADD R0, R0, 0x800 ;  /* 0x0000080000007836 */ /* 0x000fca0000000000 */
[----:B------:R-:W0:Y:S01]  /*10d0*/  LDS R3, [R3+0x400] ;  /* 0x0004000003037984 */ /* 0x000e220000000800 */
[----:B------:R-:W-:-:S07]  /*10e0*/  LEA R5, R5, R0, 0x18 ;  /* 0x0000000005057211 */ /* 0x000fce00078ec0ff */
.L_x_23:
[C---:B--2---:R-:W-:Y:S01]  /*10f0*/  IMAD R4, R2.reuse, 0x4, R5 ;  /* 0x0000000402047824 */ /* 0x044fe200078e0205 */
[----:B0-----:R-:W0:Y:S01]  /*1100*/  MUFU.RCP R8, R3 ;  /* 0x0000000300087308 */ /* 0x001e220000001000 */
[----:B------:R-:W-:Y:S01]  /*1110*/  IADD3 R2, PT, PT, R2, UR8, RZ ;  /* 0x0000000802027c10 */ /* 0x000fe2000fffe0ff */
[----:B------:R-:W-:Y:S02]  /*1120*/  BSSY.RECONVERGENT B1, `(.L_x_21) ;  /* 0x000000d000017945 */ /* 0x000fe40003800200 */
[----:B------:R-:W1:Y:S01]  /*1130*/  LDS R0, [R4] ;  /* 0x0000000004007984 */ /* 0x000e620000000800 */
[----:B------:R-:W-:Y:S01]  /*1140*/  ISETP.GE.AND P2, PT, R2, UR5, PT ;  /* 0x0000000502007c0c */ /* 0x000fe2000bf46270 */
[----:B0-----:R-:W-:-:S04]  /*1150*/  FFMA R9, -R3, R8, 1 ;  /* 0x3f80000003097423 */ /* 0x001fc80000000108 */
[----:B------:R-:W-:Y:S01]  /*1160*/  FFMA R9, R8, R9, R8 ;  /* 0x0000000908097223 */ /* 0x000fe20000000008 */
[----:B-1----:R-:W0:Y:S03]  /*1170*/  FCHK P0, R0, R3 ;  /* 0x0000000300007302 */ /* 0x002e260000000000 */
[----:B------:R-:W-:-:S04]  /*1180*/  FFMA R8, R0, R9, RZ ;  /* 0x0000000900087223 */ /* 0x000fc800000000ff */
[----:B------:R-:W-:-:S04]  /*1190*/  FFMA R10, -R3, R8, R0 ;  /* 0x00000008030a7223 */ /* 0x000fc80000000100 */
[----:B------:R-:W-:Y:S01]  /*11a0*/  FFMA R9, R9, R10, R8 ;  /* 0x0000000a09097223 */ /* 0x000fe20000000008 */
[----:B0-----:R-:W-:Y:S06]  /*11b0*/  @!P0 BRA `(.L_x_22) ;  /* 0x00000000000c8947 */ /* 0x001fec0003800000 */
[----:B------:R-:W-:-:S07]  /*11c0*/  MOV R8, 0x11e0 ;  /* 0x000011e000087802 */ /* 0x000fce0000000f00 */
[----:B------:R-:W-:Y:S05]  /*11d0*/  CALL.REL.NOINC `($__internal_0_$__cuda_sm3x_div_rn_noftz_f32_slowpath) ;  /* 0x0000000c00207944 */ /* 0x000fea0003c00000 */
[----:B------:R-:W-:-:S07]  /*11e0*/  IMAD.MOV.U32 R9, RZ, RZ, R0 ;  /* 0x000000ffff097224 */ /* 0x000fce00078e0000 */
.L_x_22:
[----:B------:R-:W-:Y:S05]  /*11f0*/  BSYNC.RECONVERGENT B1 ;  /* 0x0000000000017941 */ /* 0x000fea0003800200 */
.L_x_21:
[----:B------:R2:W-:Y:S01]  /*1200*/  STS [R4], R9 ;  /* 0x0000000904007388 */ /* 0x0005e20000000800 */
[----:B------:R-:W-:Y:S05]  /*1210*/  @!P2 BRA `(.L_x_23) ;  /* 0xfffffffc00b4a947 */ /* 0x000fea000383ffff */
.L_x_20:
[----:B------:R-:W-:Y:S05]  /*1220*/  BSYNC.RECONVERGENT B0 ;  /* 0x0000000000007941 */ /* 0x000fea0003800200 */
.L_x_19:
[----:B------:R-:W3:Y:S01]  /*1230*/  LDCU UR4, c[0x0][0x3ac] ;  /* 0x00007580ff0477ac */ /* 0x000ee20008000800 */
[----:B------:R-:W-:Y:S01]  /*1240*/  BAR.SYNC.DEFER_BLOCKING 0x0 ;  /* 0x0000000000007b1d */ /* 0x000fe20000010000 */
[----:B---3--:R-:W-:-:S13]  /*1250*/  ISETP.GE.AND P0, PT, R7, UR4, PT ;  /* 0x0000000407007c0c */ /* 0x008fda000bf06270 */
[----:B------:R-:W-:Y:S05]  /*1260*/  @P0 EXIT ;  /* 0x000000000000094d */ /* 0x000fea0003800000 */
[----:B-12---:R-:W1:Y:S02]  /*1270*/  LDC R4, c[0x0][0x3a0] ;  /* 0x0000e800ff047b82 */ /* 0x006e640000000800 */
[----:B-1----:R-:W-:-:S13]  /*1280*/  ISETP.GT.AND P0, PT, R4, RZ, PT ;  /* 0x000000ff0400720c */ /* 0x002fda0003f04270 */
[----:B------:R-:W-:Y:S05]  /*1290*/  @P0 BRA `(.L_x_24) ;  /* 0x0000000000200947 */ /* 0x000fea0003800000 */
[----:B0-----:R-:W0:Y:S02]  /*12a0*/  LDC.64 R4, c[0x0][0x398] ;  /* 0x0000e600ff047b82 */ /* 0x001e240000000a00 */
.L_x_25:
[----:B-1----:R-:W-:Y:S01]  /*12b0*/  IADD3 R3, PT, PT, R16, R7, RZ ;  /* 0x0000000710037210 */ /* 0x002fe20007ffe0ff */
[----:B------:R-:W-:-:S04]  /*12c0*/  VIADD R7, R7, UR8 ;  /* 0x0000000807077c36 */ /* 0x000fc80008000000 */
[----:B0-----:R-:W-:Y:S01]  /*12d0*/  IMAD.WIDE R2, R3, 0x4, R4 ;  /* 0x0000000403027825 */ /* 0x001fe200078e0204 */
[----:B------:R-:W-:-:S04]  /*12e0*/  ISETP.GE.AND P0, PT, R7, UR4, PT ;  /* 0x0000000407007c0c */ /* 0x000fc8000bf06270 */
[----:B------:R1:W-:Y:S09]  /*12f0*/  STG.E desc[UR6][R2.64], RZ ;  /* 0x000000ff02007986 */ /* 0x0003f2000c101906 */
[----:B------:R-:W-:Y:S05]  /*1300*/  @!P0 BRA `(.L_x_25) ;  /* 0xfffffffc00e88947 */ /* 0x000fea000383ffff */
[----:B------:R-:W-:Y:S05]  /*1310*/  EXIT ;  /* 0x000000000000794d */ /* 0x000fea0003800000 */
.L_x_24:
[C---:B------:R-:W-:Y:S02]  /*1320*/  LOP3.LUT R0, R4.reuse, 0x7ffffff0, RZ, 0xc0, !PT ;  /* 0x7ffffff004007812 */ /* 0x040fe400078ec0ff */
[C---:B0-----:R-:W-:Y:S02]  /*1330*/  LOP3.LUT R2, R4.reuse, 0xf, RZ, 0xc0, !PT ;  /* 0x0000000f04027812 */ /* 0x041fe400078ec0ff */
[C---:B------:R-:W-:Y:S02]  /*1340*/  LOP3.LUT R3, R4.reuse, 0x7, RZ, 0xc0, !PT ;  /* 0x0000000704037812 */ /* 0x040fe400078ec0ff */
[----:B------:R-:W-:Y:S02]  /*1350*/  LOP3.LUT R4, R4, 0x3, RZ, 0xc0, !PT ;  /* 0x0000000304047812 */ /* 0x000fe400078ec0ff */
[----:B------:R-:W-:-:S07]  /*1360*/  IADD3 R5, PT, PT, -R0, RZ, RZ ;  /* 0x000000ff00057210 */ /* 0x000fce0007ffe1ff */
.L_x_31:
[----:B0-----:R-:W0:Y:S01]  /*1370*/  LDCU UR4, c[0x0][0x3a0] ;  /* 0x00007400ff0477ac */ /* 0x001e220008000800 */
[----:B------:R-:W-:Y:S02]  /*1380*/  HFMA2 R15, -RZ, RZ, 0, 0 ;  /* 0x00000000ff0f7431 */ /* 0x000fe400000001ff */
[----:B------:R-:W-:Y:S02]  /*1390*/  IMAD.IADD R17, R6, 0x1, R7 ;  /* 0x0000000106117824 */ /* 0x000fe400078e0207 */
[----:B------:R-:W-:Y:S01]  /*13a0*/  IMAD.MOV.U32 R18, RZ, RZ, RZ ;  /* 0x000000ffff127224 */ /* 0x000fe200078e00ff */
[----:B0-----:R-:W-:-:S09]  /*13b0*/  UISETP.GE.U32.AND UP0, UPT, UR4, 0x10, UPT ;  /* 0x000000100400788c */ /* 0x001fd2000bf06070 */
[----:B------:R-:W-:Y:S05]  /*13c0*/  BRA.U !UP0, `(.L_x_26) ;  /* 0x0000000508187547 */ /* 0x000fea000b800000 */
[----:B------:R-:W0:Y:S01]  /*13d0*/  S2UR UR5, SR_CgaCtaId ;  /* 0x00000000000579c3 */ /* 0x000e220000008800 */
[----:B------:R-:W-:Y:S01]  /*13e0*/  UMOV UR4, 0x400 ;  /* 0x0000040000047882 */ /* 0x000fe20000000000 */
[----:B------:R-:W-:Y:S01]  /*13f0*/  MOV R15, RZ ;  /* 0x000000ff000f7202 */ /* 0x000fe20000000f00 */
[----:B------:R-:W-:Y:S01]  /*1400*/  UIADD3 UR4, UPT, UPT, UR4, 0x800, URZ ;  /* 0x0000080004047890 */ /* 0x000fe2000fffe0ff */
[----:B------:R-:W-:Y:S01]  /*1410*/  IMAD.MOV.U32 R18, RZ, RZ, RZ ;  /* 0x000000ffff127224 */ /* 0x000fe200078e00ff */
[----:B------:R-:W-:Y:S02]  /*1420*/  MOV R20, R5 ;  /* 0x0000000500147202 */ /* 0x000fe40000000f00 */
[----:B0-----:R-:W-:-:S04]  /*1430*/  ULEA UR4, UR5, UR4, 0x18 ;  /* 0x0000000405047291 */ /* 0x001fc8000f8ec0ff */
[----:B------:R-:W-:-:S06]  /*1440*/  UIADD3 UR4, UPT, UPT, UR4, 0x20, URZ ;  /* 0x0000002004047890 */ /* 0x000fcc000fffe0ff */
[----:B------:R-:W-:-:S07]  /*1450*/  IMAD.U32 R19, RZ, RZ, UR4 ;  /* 0x00000004ff137e24 */ /* 0x000fce000f8e00ff */
.L_x_27:
[----:B------:R-:W0:Y:S08]  /*1460*/  LDC R21, c[0x0][0x3a4] ;  /* 0x0000e900ff157b82 */ /* 0x000e300000000800 */
[----:B------:R-:W1:Y:S01]  /*1470*/  LDC.64 R28, c[0x0][0x390] ;  /* 0x0000e400ff1c7b82 */ /* 0x000e620000000a00 */
[----:B0-----:R-:W-:-:S04]  /*1480*/  IMAD R9, R18, R21, R17 ;  /* 0x0000001512097224 */ /* 0x001fc800078e0211 */
[----:B-1----:R-:W-:Y:S02]  /*1490*/  IMAD.WIDE R28, R9, 0x4, R28 ;  /* 0x00000004091c7825 */ /* 0x002fe400078e021c */
[----:B------:R-:W0:Y:S04]  /*14a0*/  LDS.128 R8, [R19+-0x20] ;  /* 0xffffe00013087984 */ /* 0x000e280000000c00 */
[----:B------:R1:W0:Y:S02]  /*14b0*/  LDG.E R26, desc[UR6][R28.64] ;  /* 0x000000061c1a7981 */ /* 0x000224000c1e1900 */
[----:B-1----:R-:W-:-:S05]  /*14c0*/  IMAD.WIDE R28, R21, 0x4, R28 ;  /* 0x00000004151c7825 */ /* 0x002fca00078e021c */
[----:B------:R-:W2:Y:S01]  /*14d0*/  LDG.E R14, desc[UR6][R28.64] ;  /* 0x000000061c0e7981 */ /* 0x000ea2000c1e1900 */
[----:B------:R-:W-:-:S04]  /*14e0*/  IMAD.WIDE R12, R21, 0x4, R28 ;  /* 0x00000004150c7825 */ /* 0x000fc800078e021c */
[C---:B------:R-:W-:Y:S02]  /*14f0*/  IMAD.WIDE R22, R21.reuse, 0x4, R12 ;  /* 0x0000000415167825 */ /* 0x040fe400078e020c */
[----:B------:R-:W3:Y:S04]  /*1500*/  LDG.E R13, desc[UR6][R12.64] ;  /* 0x000000060c0d7981 */ /* 0x000ee8000c1e1900 */
[----:B------:R1:W4:Y:S01]  /*1510*/  LDG.E R12, desc[UR6][R22.64] ;  /* 0x00000006160c7981 */ /* 0x000322000c1e1900 */
[----:B------:R-:W-:-:S05]  /*1520*/  IMAD.WIDE R24, R21, 0x4, R22 ;  /* 0x0000000415187825 */ /* 0x000fca00078e0216 */
[----:B------:R5:W4:Y:S01]  /*1530*/  LDG.E R27, desc[UR6][R24.64] ;  /* 0x00000006181b7981 */ /* 0x000b22000c1e1900 */
[----:B-1----:R-:W-:-:S05]  /*1540*/  IMAD.WIDE R22, R21, 0x4, R24 ;  /* 0x0000000415167825 */ /* 0x002fca00078e0218 */
[----:B------:R-:W4:Y:S01]  /*1550*/  LDG.E R28, desc[UR6][R22.64] ;  /* 0x00000006161c7981 */ /* 0x000f22000c1e1900 */
[----:B-----5:R-:W-:-:S04]  /*1560*/  IMAD.WIDE R24, R21, 0x4, R22 ;  /* 0x0000000415187825 */ /* 0x020fc800078e0216 */
[----:B0-----:R-:W-:Y:S02]  /*1570*/  FFMA R15, R8, R26, R15 ;  /* 0x0000001a080f7223 */ /* 0x001fe4000000000f */
[----:B------:R0:W5:Y:S02]  /*1580*/  LDG.E R8, desc[UR6][R24.64] ;  /* 0x0000000618087981 */ /* 0x000164000c1e1900 */
[----:B0-----:R-:W-:-:S05]  /*1590*/  IMAD.WIDE R24, R21, 0x4, R24 ;  /* 0x0000000415187825 */ /* 0x001fca00078e0218 */
[----:B------:R-:W5:Y:S01]  /*15a0*/  LDG.E R26, desc[UR6][R24.64] ;  /* 0x00000006181a7981 */ /* 0x000f62000c1e1900 */
[----:B------:R-:W-:-:S05]  /*15b0*/  IMAD.WIDE R22, R21, 0x4, R24 ;  /* 0x0000000415167825 */ /* 0x000fca00078e0218 */
[----:B------:R0:W5:Y:S01]  /*15c0*/  LDG.E R29, desc[UR6][R22.64] ;  /* 0x00000006161d7981 */ /* 0x000162000c1e1900 */
[----:B--2---:R-:W-:-:S04]  /*15d0*/  FFMA R9, R9, R14, R15 ;  /* 0x0000000e09097223 */ /* 0x004fc8000000000f */
[----:B---3--:R-:W-:-:S04]  /*15e0*/  FFMA R10, R10, R13, R9 ;  /* 0x0000000d0a0a7223 */ /* 0x008fc80000000009 */
[----:B----4-:R-:W-:Y:S02]  /*15f0*/  FFMA R11, R11, R12, R10 ;  /* 0x0000000c0b0b7223 */ /* 0x010fe4000000000a */
[----:B------:R-:W1:Y:S01]  /*1600*/  LDS.128 R12, [R19+-0x10] ;  /* 0xfffff000130c7984 */ /* 0x000e620000000c00 */
[----:B0-----:R-:W-:-:S05]  /*1610*/  IMAD.WIDE R22, R21, 0x4, R22 ;  /* 0x0000000415167825 */ /* 0x001fca00078e0216 */
[----:B------:R0:W2:Y:S02]  /*1620*/  LDG.E R24, desc[UR6][R22.64] ;  /* 0x0000000616187981 */ /* 0x0000a4000c1e1900 */
[----:B0-----:R-:W-:-:S05]  /*1630*/  IMAD.WIDE R22, R21, 0x4, R22 ;  /* 0x0000000415167825 */ /* 0x001fca00078e0216 */
[----:B------:R0:W3:Y:S01]  /*1640*/  LDG.E R25, desc[UR6][R22.64] ;  /* 0x0000000616197981 */ /* 0x0000e2000c1e1900 */
[----:B-1----:R-:W-:-:S04]  /*1650*/  FFMA R12, R12, R27, R11 ;  /* 0x0000001b0c0c7223 */ /* 0x002fc8000000000b */
[----:B------:R-:W-:Y:S01]  /*1660*/  FFMA R13, R13, R28, R12 ;  /* 0x0000001c0d0d7223 */ /* 0x000fe2000000000c */
[----:B0-----:R-:W-:-:S04]  /*1670*/  IMAD.WIDE R22, R21, 0x4, R22 ;  /* 0x0000000415167825 */ /* 0x001fc800078e0216 */
[----:B-----5:R-:W-:Y:S02]  /*1680*/  FFMA R14, R14, R8, R13 ;  /* 0x000000080e0e7223 */ /* 0x020fe4000000000d */
[----:B------:R-:W0:Y:S01]  /*1690*/  LDS.128 R8, [R19] ;  /* 0x0000000013087984 */ /* 0x000e220000000c00 */
[----:B------:R-:W-:-:S05]  /*16a0*/  IMAD.WIDE R12, R21, 0x4, R22 ;  /* 0x00000004150c7825 */ /* 0x000fca00078e0216 */
[----:B------:R-:W4:Y:S01]  /*16b0*/  LDG.E R27, desc[UR6][R12.64] ;  /* 0x000000060c1b7981 */ /* 0x000f22000c1e1900 */
[----:B------:R-:W-:-:S03]  /*16c0*/  FFMA R15, R15, R26, R14 ;  /* 0x0000001a0f0f7223 */ /* 0x000fc6000000000e */
[----:B------:R1:W5:Y:S02]  /*16d0*/  LDG.E R26, desc[UR6][R22.64] ;  /* 0x00000006161a7981 */ /* 0x000364000c1e1900 */
[----:B-1----:R-:W-:-:S05]  /*16e0*/  IMAD.WIDE R22, R21, 0x4, R12 ;  /* 0x0000000415167825 */ /* 0x002fca00078e020c */
[----:B------:R1:W4:Y:S02]  /*16f0*/  LDG.E R28, desc[UR6][R22.64] ;  /* 0x00000006161c7981 */ /* 0x000324000c1e1900 */
[----:B-1----:R-:W-:-:S04]  /*1700*/  IMAD.WIDE R22, R21, 0x4, R22 ;  /* 0x0000000415167825 */ /* 0x002fc800078e0216 */
[----:B0-----:R-:W-:Y:S01]  /*1710*/  FFMA R29, R8, R29, R15 ;  /* 0x0000001d081d7223 */ /* 0x001fe2000000000f */
[----:B------:R-:W-:Y:S02]  /*1720*/  IMAD.WIDE R14, R21, 0x4, R22 ;  /* 0x00000004150e7825 */ /* 0x000fe400078e0216 */
[----:B------:R-:W4:Y:S04]  /*1730*/  LDG.E R21, desc[UR6][R22.64] ;  /* 0x0000000616157981 */ /* 0x000f28000c1e1900 */
[----:B------:R0:W4:Y:S04]  /*1740*/  LDG.E R8, desc[UR6][R14.64] ;  /* 0x000000060e087981 */ /* 0x000128000c1e1900 */
[----:B0-----:R0:W4:Y:S01]  /*1750*/  LDS.128 R12, [R19+0x10] ;  /* 0x00001000130c7984 */ /* 0x0011220000000c00 */
[----:B--2---:R-:W-:Y:S01]  /*1760*/  FFMA R9, R9, R24, R29 ;  /* 0x0000001809097223 */ /* 0x004fe2000000001d */
[----:B------:R-:W-:-:S03]  /*1770*/  IADD3 R20, PT, PT, R20, 0x10, RZ ;  /* 0x0000001014147810 */ /* 0x000fc60007ffe0ff */
[----:B---3--:R-:W-:Y:S01]  /*1780*/  FFMA R10, R10, R25, R9 ;  /* 0x000000190a0a7223 */ /* 0x008fe20000000009 */
[----:B------:R-:W-:Y:S01]  /*1790*/  ISETP.NE.AND P0, PT, R20, RZ, PT ;  /* 0x000000ff1400720c */ /* 0x000fe20003f05270 */
[----:B0-----:R-:W-:Y:S01]  /*17a0*/  VIADD R19, R19, 0x40 ;  /* 0x0000004013137836 */ /* 0x001fe20000000000 */
[----:B------:R-:W-:Y:S01]  /*17b0*/  IADD3 R18, PT, PT, R18, 0x10, RZ ;  /* 0x0000001012127810 */ /* 0x000fe20007ffe0ff */
[----:B-----5:R-:W-:-:S04]  /*17c0*/  FFMA R11, R11, R26, R10 ;  /* 0x0000001a0b0b7223 */ /* 0x020fc8000000000a */
[----:B----4-:R-:W-:-:S04]  /*17d0*/  FFMA R12, R12, R27, R11 ;  /* 0x0000001b0c0c7223 */ /* 0x010fc8000000000b */
[----:B------:R-:W-:-:S04]  /*17e0*/  FFMA R13, R13, R28, R12 ;  /* 0x0000001c0d0d7223 */ /* 0x000fc8000000000c */
[----:B------:R-:W-:-:S04]  /*17f0*/  FFMA R10, R14, R21, R13 ;  /* 0x000000150e0a7223 */ /* 0x000fc8000000000d */
[----:B------:R-:W-:Y:S01]  /*1800*/  FFMA R15, R15, R8, R10 ;  /* 0x000000080f0f7223 */ /* 0x000fe2000000000a */
[----:B------:R-:W-:Y:S06]  /*1810*/  @P0 BRA `(.L_x_27) ;  /* 0xfffffffc00100947 */ /* 0x000fec000383ffff */
[----:B------:R-:W-:-:S07]  /*1820*/  IMAD.MOV.U32 R18, RZ, RZ, R0 ;  /* 0x000000ffff127224 */ /* 0x000fce00078e0000 */
.L_x_26:
[----:B------:R-:W-:-:S13]  /*1830*/  ISETP.NE.AND P0, PT, R2, RZ, PT ;  /* 0x000000ff0200720c */ /* 0x000fda0003f05270 */
[----:B------:R-:W-:Y:S05]  /*1840*/  @!P0 BRA `(.L_x_28) ;  /* 0x0000000400608947 */ /* 0x000fea0003800000 */
[----:B------:R-:W-:Y:S02]  /*1850*/  IADD3 R8, PT, PT, R2, -0x1, RZ ;  /* 0xffffffff02087810 */ /* 0x000fe40007ffe0ff */
[----:B------:R-:W-:Y:S02]  /*1860*/  ISETP.NE.AND P1, PT, R3, RZ, PT ;  /* 0x000000ff0300720c */ /* 0x000fe40003f25270 */
[----:B------:R-:W-:-:S13]  /*1870*/  ISETP.GE.U32.AND P0, PT, R8, 0x7, PT ;  /* 0x000000070800780c */ /* 0x000fda0003f06070 */
[----:B------:R-:W-:Y:S05]  /*1880*/  @!P0 BRA `(.L_x_29) ;  /* 0x00000000008c8947 */ /* 0x000fea0003800000 */
[----:B------:R-:W0:Y:S08]  /*1890*/  LDC R25, c[0x0][0x3a4] ;  /* 0x0000e900ff197b82 */ /* 0x000e300000000800 */
[----:B------:R-:W1:Y:S01]  /*18a0*/  LDC.64 R8, c[0x0][0x390] ;  /* 0x0000e400ff087b82 */ /* 0x000e620000000a00 */
[----:B0-----:R-:W-:-:S04]  /*18b0*/  IMAD R11, R18, R25, R17 ;  /* 0x00000019120b7224 */ /* 0x001fc800078e0211 */
[----:B-1----:R-:W-:-:S05]  /*18c0*/  IMAD.WIDE R8, R11, 0x4, R8 ;  /* 0x000000040b087825 */ /* 0x002fca00078e0208 */
[----:B------:R-:W2:Y:S01]  /*18d0*/  LDG.E R14, desc[UR6][R8.64] ;  /* 0x00000006080e7981 */ /* 0x000ea2000c1e1900 */
[----:B------:R-:W-:-:S05]  /*18e0*/  IMAD.WIDE R28, R25, 0x4, R8 ;  /* 0x00000004191c7825 */ /* 0x000fca00078e0208 */
[----:B------:R0:W3:Y:S02]  /*18f0*/  LDG.E R26, desc[UR6][R28.64] ;  /* 0x000000061c1a7981 */ /* 0x0000e4000c1e1900 */
[----:B0-----:R-:W-:-:S05]  /*1900*/  IMAD.WIDE R28, R25, 0x4, R28 ;  /* 0x00000004191c7825 */ /* 0x001fca00078e021c */
[----:B------:R0:W4:Y:S01]  /*1910*/  LDG.E R19, desc[UR6][R28.64] ;  /* 0x000000061c137981 */ /* 0x000122000c1e1900 */
[----:B------:R-:W-:-:S05]  /*1920*/  IMAD.WIDE R10, R25, 0x4, R28 ;  /* 0x00000004190a7825 */ /* 0x000fca00078e021c */
[----:B------:R-:W5:Y:S01]  /*1930*/  LDG.E R20, desc[UR6][R10.64] ;  /* 0x000000060a147981 */ /* 0x000f62000c1e1900 */
[----:B------:R-:W-:-:S05]  /*1940*/  IMAD.WIDE R8, R25, 0x4, R10 ;  /* 0x0000000419087825 */ /* 0x000fca00078e020a */
[----:B------:R1:W5:Y:S01]  /*1950*/  LDG.E R21, desc[UR6][R8.64] ;  /* 0x0000000608157981 */ /* 0x000362000c1e1900 */
[----:B------:R-:W-:-:S05]  /*1960*/  IMAD.WIDE R12, R25, 0x4, R8 ;  /* 0x00000004190c7825 */ /* 0x000fca00078e0208 */
[----:B------:R3:W5:Y:S01]  /*1970*/  LDG.E R27, desc[UR6][R12.64] ;  /* 0x000000060c1b7981 */ /* 0x000762000c1e1900 */
[----:B------:R-:W-:-:S04]  /*1980*/  IMAD.WIDE R22, R25, 0x4, R12 ;  /* 0x0000000419167825 */ /* 0x000fc800078e020c */
[----:B------:R-:W-:Y:S02]  /*1990*/  IMAD.WIDE R24, R25, 0x4, R22 ;  /* 0x0000000419187825 */ /* 0x000fe400078e0216 */
[----:B------:R-:W5:Y:S04]  /*19a0*/  LDG.E R23, desc[UR6][R22.64] ;  /* 0x0000000616177981 */ /* 0x000f68000c1e1900 */
[----:B------:R-:W5:Y:S01]  /*19b0*/  LDG.E R24, desc[UR6][R24.64] ;  /* 0x0000000618187981 */ /* 0x000f62000c1e1900 */
[----:B------:R-:W0:Y:S01]  /*19c0*/  S2UR UR5, SR_CgaCtaId ;  /* 0x00000000000579c3 */ /* 0x000e220000008800 */
[----:B------:R-:W-:Y:S02]  /*19d0*/  UMOV UR4, 0x400 ;  /* 0x0000040000047882 */ /* 0x000fe40000000000 */
[----:B------:R-:W-:-:S04]  /*19e0*/  UIADD3 UR4, UPT, UPT, UR4, 0x800, URZ ;  /* 0x0000080004047890 */ /* 0x000fc8000fffe0ff */
[----:B0-----:R-:W-:-:S06]  /*19f0*/  ULEA UR4, UR5, UR4, 0x18 ;  /* 0x0000000405047291 */ /* 0x001fcc000f8ec0ff */
[----:B------:R-:W-:-:S05]  /*1a00*/  LEA R28, R18, UR4, 0x2 ;  /* 0x00000004121c7c11 */ /* 0x000fca000f8e10ff */
[----:B-1----:R-:W2:Y:S01]  /*1a10*/  LDS.128 R8, [R28] ;  /* 0x000000001c087984 */ /* 0x002ea20000000c00 */
[----:B------:R-:W-:Y:S02]  /*1a20*/  VIADD R18, R18, 0x8 ;  /* 0x0000000812127836 */ /* 0x000fe40000000000 */
[----:B--2---:R-:W-:-:S04]  /*1a30*/  FFMA R15, R8, R14, R15 ;  /* 0x0000000e080f7223 */ /* 0x004fc8000000000f */
[----:B---3--:R-:W-:Y:S02]  /*1a40*/  FFMA R26, R26, R9, R15 ;  /* 0x000000091a1a7223 */ /* 0x008fe4000000000f */
[----:B------:R-:W0:Y:S02]  /*1a50*/  LDS.128 R12, [R28+0x10] ;  /* 0x000010001c0c7984 */ /* 0x000e240000000c00 */
[----:B----4-:R-:W-:-:S04]  /*1a60*/  FFMA R19, R19, R10, R26 ;  /* 0x0000000a13137223 */ /* 0x010fc8000000001a */
[----:B-----5:R-:W-:-:S04]  /*1a70*/  FFMA R11, R20, R11, R19 ;  /* 0x0000000b140b7223 */ /* 0x020fc80000000013 */
[----:B0-----:R-:W-:-:S04]  /*1a80*/  FFMA R12, R12, R21, R11 ;  /* 0x000000150c0c7223 */ /* 0x001fc8000000000b */
[----:B------:R-:W-:-:S04]  /*1a90*/  FFMA R12, R27, R13, R12 ;  /* 0x0000000d1b0c7223 */ /* 0x000fc8000000000c */
[----:B------:R-:W-:-:S04]  /*1aa0*/  FFMA R23, R23, R14, R12 ;  /* 0x0000000e17177223 */ /* 0x000fc8000000000c */
[----:B------:R-:W-:-:S07]  /*1ab0*/  FFMA R15, R24, R15, R23 ;  /* 0x0000000f180f7223 */ /* 0x000fce0000000017 */
.L_x_29:
        /* <DEDUP_REMOVED lines=9> */
[----:B------:R0:W2:Y:S01]  /*1b50*/  LDG.E R14, desc[UR6][R8.64] ;  /* 0x00000006080e7981 */ /* 0x0000a2000c1e1900 */
[----:B------:R-:W-:-:S04]  /*1b60*/  IMAD.WIDE R12, R23, 0x4, R8 ;  /* 0x00000004170c7825 */ /* 0x000fc800078e0208 */
[C---:B------:R-:W-:Y:S02]  /*1b70*/  IMAD.WIDE R20, R23.reuse, 0x4, R12 ;  /* 0x0000000417147825 */ /* 0x040fe400078e020c */
[----:B------:R-:W3:Y:S02]  /*1b80*/  LDG.E R13, desc[UR6][R12.64] ;  /* 0x000000060c0d7981 */ /* 0x000ee4000c1e1900 */
[----:B------:R-:W-:Y:S02]  /*1b90*/  IMAD.WIDE R22, R23, 0x4, R20 ;  /* 0x0000000417167825 */ /* 0x000fe400078e0214 */
[----:B------:R-:W4:Y:S04]  /*1ba0*/  LDG.E R20, desc[UR6][R20.64] ;  /* 0x0000000614147981 */ /* 0x000f28000c1e1900 */
[----:B------:R-:W5:Y:S01]  /*1bb0*/  LDG.E R23, desc[UR6][R22.64] ;  /* 0x0000000616177981 */ /* 0x000f62000c1e1900 */
[----:B------:R-:W1:Y:S01]  /*1bc0*/  S2UR UR5, SR_CgaCtaId ;  /* 0x00000000000579c3 */ /* 0x000e620000008800 */
[----:B------:R-:W-:-:S02]  /*1bd0*/  UMOV UR4, 0x400 ;  /* 0x0000040000047882 */ /* 0x000fc40000000000 */
[----:B------:R-:W-:-:S04]  /*1be0*/  UIADD3 UR4, UPT, UPT, UR4, 0x800, URZ ;  /* 0x0000080004047890 */ /* 0x000fc8000fffe0ff */
[----:B-1----:R-:W-:-:S06]  /*1bf0*/  ULEA UR4, UR5, UR4, 0x18 ;  /* 0x0000000405047291 */ /* 0x002fcc000f8ec0ff */
[----:B------:R-:W-:-:S06]  /*1c00*/  LEA R10, R18, UR4, 0x2 ;  /* 0x00000004120a7c11 */ /* 0x000fcc000f8e10ff */
[----:B0-----:R-:W2:Y:S01]  /*1c10*/  LDS.128 R8, [R10] ;  /* 0x000000000a087984 */ /* 0x001ea20000000c00 */
[----:B------:R-:W-:Y:S02]  /*1c20*/  VIADD R18, R18, 0x4 ;  /* 0x0000000412127836 */ /* 0x000fe40000000000 */
[----:B--2---:R-:W-:-:S04]  /*1c30*/  FFMA R8, R8, R14, R15 ;  /* 0x0000000e08087223 */ /* 0x004fc8000000000f */
[----:B---3--:R-:W-:-:S04]  /*1c40*/  FFMA R9, R13, R9, R8 ;  /* 0x000000090d097223 */ /* 0x008fc80000000008 */
[----:B----4-:R-:W-:-:S04]  /*1c50*/  FFMA R8, R20, R10, R9 ;  /* 0x0000000a14087223 */ /* 0x010fc80000000009 */
[----:B-----5:R-:W-:-:S07]  /*1c60*/  FFMA R15, R23, R11, R8 ;  /* 0x0000000b170f7223 */ /* 0x020fce0000000008 */
.L_x_30:
[----:B------:R-:W-:Y:S05]  /*1c70*/  @!P1 BRA `(.L_x_28) ;  /* 0x0000000000549947 */ /* 0x000fea0003800000 */
[----:B------:R-:W0:Y:S08]  /*1c80*/  LDC R21, c[0x0][0x3a4] ;  /* 0x0000e900ff157b82 */ /* 0x000e300000000800 */
[----:B------:R-:W1:Y:S01]  /*1c90*/  LDC.64 R12, c[0x0][0x390] ;  /* 0x0000e400ff0c7b82 */ /* 0x000e620000000a00 */
[----:B0-----:R-:W-:-:S04]  /*1ca0*/  IMAD R17, R18, R21, R17 ;  /* 0x0000001512117224 */ /* 0x001fc800078e0211 */
[----:B-1----:R-:W-:-:S05]  /*1cb0*/  IMAD.WIDE R12, R17, 0x4, R12 ;  /* 0x00000004110c7825 */ /* 0x002fca00078e020c */
[----:B------:R-:W2:Y:S01]  /*1cc0*/  LDG.E R14, desc[UR6][R12.64] ;  /* 0x000000060c0e7981 */ /* 0x000ea2000c1e1900 */
[----:B------:R-:W0:Y:S01]  /*1cd0*/  S2UR UR5, SR_CgaCtaId ;  /* 0x00000000000579c3 */ /* 0x000e220000008800 */
[----:B------:R-:W-:Y:S01]  /*1ce0*/  UMOV UR4, 0x400 ;  /* 0x0000040000047882 */ /* 0x000fe20000000000 */
[----:B------:R-:W-:Y:S01]  /*1cf0*/  ISETP.NE.AND P0, PT, R4, 0x1, PT ;  /* 0x000000010400780c */ /* 0x000fe20003f05270 */
[----:B------:R-:W-:-:S04]  /*1d00*/  UIADD3 UR4, UPT, UPT, UR4, 0x800, URZ ;  /* 0x0000080004047890 */ /* 0x000fc8000fffe0ff */
[----:B0-----:R-:W-:-:S06]  /*1d10*/  ULEA UR4, UR5, UR4, 0x18 ;  /* 0x0000000405047291 */ /* 0x001fcc000f8ec0ff */
[----:B------:R-:W-:-:S06]  /*1d20*/  LEA R8, R18, UR4, 0x2 ;  /* 0x0000000412087c11 */ /* 0x000fcc000f8e10ff */
[----:B------:R-:W2:Y:S02]  /*1d30*/  LDS.128 R8, [R8] ;  /* 0x0000000008087984 */ /* 0x000ea40000000c00 */
[----:B--2---:R-:W-:Y:S01]  /*1d40*/  FFMA R15, R8, R14, R15 ;  /* 0x0000000e080f7223 */ /* 0x004fe2000000000f */
[----:B------:R-:W-:Y:S06]  /*1d50*/  @!P0 BRA `(.L_x_28) ;  /* 0x00000000001c8947 */ /* 0x000fec0003800000 */
[----:B------:R-:W-:Y:S01]  /*1d60*/  ISETP.NE.AND P0, PT, R4, 0x2, PT ;  /* 0x000000020400780c */ /* 0x000fe20003f05270 */
[----:B------:R-:W-:-:S12]  /*1d70*/  IMAD.WIDE R18, R21, 0x4, R12 ;  /* 0x0000000415127825 */ /* 0x000fd800078e020c */
[----:B------:R-:W-:Y:S02]  /*1d80*/  @P0 IMAD.WIDE R12, R21, 0x4, R18 ;  /* 0x00000004150c0825 */ /* 0x000fe400078e0212 */
[----:B------:R-:W2:Y:S04]  /*1d90*/  LDG.E R18, desc[UR6][R18.64] ;  /* 0x0000000612127981 */ /* 0x000ea8000c1e1900 */
[----:B------:R-:W3:Y:S01]  /*1da0*/  @P0 LDG.E R12, desc[UR6][R12.64] ;  /* 0x000000060c0c0981 */ /* 0x000ee2000c1e1900 */
[----:B--2---:R-:W-:-:S04]  /*1db0*/  FFMA R15, R18, R9, R15 ;  /* 0x00000009120f7223 */ /* 0x004fc8000000000f */
[----:B---3--:R-:W-:-:S07]  /*1dc0*/  @P0 FFMA R15, R12, R10, R15 ;  /* 0x0000000a0c0f0223 */ /* 0x008fce000000000f */
.L_x_28:
[----:B------:R-:W0:Y:S01]  /*1dd0*/  LDC.64 R8, c[0x0][0x398] ;  /* 0x0000e600ff087b82 */ /* 0x000e220000000a00 */
[----:B------:R-:W1:Y:S01]  /*1de0*/  LDCU UR4, c[0x0][0x3ac] ;  /* 0x00007580ff0477ac */ /* 0x000e620008000800 */
[----:B------:R-:W-:Y:S01]  /*1df0*/  IADD3 R11, PT, PT, R16, R7, RZ ;  /* 0x00000007100b7210 */ /* 0x000fe20007ffe0ff */
[----:B------:R-:W-:-:S05]  /*1e00*/  VIADD R7, R7, UR8 ;  /* 0x0000000807077c36 */ /* 0x000fca0008000000 */
[----:B-1----:R-:W-:Y:S01]  /*1e10*/  ISETP.GE.AND P0, PT, R7, UR4, PT ;  /* 0x0000000407007c0c */ /* 0x002fe2000bf06270 */
[----:B0-----:R-:W-:-:S05]  /*1e20*/  IMAD.WIDE R8, R11, 0x4, R8 ;  /* 0x000000040b087825 */ /* 0x001fca00078e0208 */
[----:B------:R0:W-:Y:S07]  /*1e30*/  STG.E desc[UR6][R8.64], R15 ;  /* 0x0000000f08007986 */ /* 0x0001ee000c101906 */
[----:B------:R-:W-:Y:S05]  /*1e40*/  @!P0 BRA `(.L_x_31) ;  /* 0xfffffff400488947 */ /* 0x000fea000383ffff */
[----:B------:R-:W-:Y:S05]  /*1e50*/  EXIT ;  /* 0x000000000000794d */ /* 0x000fea0003800000 */
        .weak           $__internal_0_$__cuda_sm3x_div_rn_noftz_f32_slowpath
        .type           $__internal_0_$__cuda_sm3x_div_rn_noftz_f32_slowpath,@function
        .size           $__internal_0_$__cuda_sm3x_div_rn_noftz_f32_slowpath,(.L_x_44 - $__internal_0_$__cuda_sm3x_div_rn_noftz_f32_slowpath)
$__internal_0_$__cuda_sm3x_div_rn_noftz_f32_slowpath:
[--C-:B------:R-:W-:Y:S01]  /*1e60*/  SHF.R.U32.HI R10, RZ, 0x17, R3.reuse ;  /* 0x00000017ff0a7819 */ /* 0x100fe20000011603 */
[----:B------:R-:W-:Y:S01]  /*1e70*/  BSSY.RECONVERGENT B2, `(.L_x_32) ;  /* 0x0000064000027945 */ /* 0x000fe20003800200 */
[----:B------:R-:W-:Y:S01]  /*1e80*/  SHF.R.U32.HI R9, RZ, 0x17, R0 ;  /* 0x00000017ff097819 */ /* 0x000fe20000011600 */
[----:B------:R-:W-:Y:S01]  /*1e90*/  IMAD.MOV.U32 R12, RZ, RZ, R3 ;  /* 0x000000ffff0c7224 */ /* 0x000fe200078e0003 */
[----:B------:R-:W-:Y:S02]  /*1ea0*/  LOP3.LUT R10, R10, 0xff, RZ, 0xc0, !PT ;  /* 0x000000ff0a0a7812 */ /* 0x000fe400078ec0ff */
[----:B------:R-:W-:Y:S02]  /*1eb0*/  LOP3.LUT R17, R9, 0xff, RZ, 0xc0, !PT ;  /* 0x000000ff09117812 */ /* 0x000fe400078ec0ff */
[----:B------:R-:W-:Y:S02]  /*1ec0*/  IADD3 R13, PT, PT, R10, -0x1, RZ ;  /* 0xffffffff0a0d7810 */ /* 0x000fe40007ffe0ff */
[----:B------:R-:W-:Y:S01]  /*1ed0*/  MOV R11, R0 ;  /* 0x00000000000b7202 */ /* 0x000fe20000000f00 */
[----:B------:R-:W-:Y:S01]  /*1ee0*/  VIADD R14, R17, 0xffffffff ;  /* 0xffffffff110e7836 */ /* 0x000fe20000000000 */
[----:B------:R-:W-:-:S04]  /*1ef0*/  ISETP.GT.U32.AND P0, PT, R13, 0xfd, PT ;  /* 0x000000fd0d00780c */ /* 0x000fc80003f04070 */
[----:B------:R-:W-:-:S13]  /*1f00*/  ISETP.GT.U32.OR P0, PT, R14, 0xfd, P0 ;  /* 0x000000fd0e00780c */ /* 0x000fda0000704470 */
[----:B------:R-:W-:Y:S01]  /*1f10*/  @!P0 MOV R9, RZ ;  /* 0x000000ff00098202 */ /* 0x000fe20000000f00 */
[----:B------:R-:W-:Y:S06]  /*1f20*/  @!P0 BRA `(.L_x_33) ;  /* 0x00000000005c8947 */ /* 0x000fec0003800000 */
[----:B------:R-:W-:Y:S02]  /*1f30*/  FSETP.GTU.FTZ.AND P1, PT, |R3|, +INF , PT ;  /* 0x7f8000000300780b */ /* 0x000fe40003f3c200 */
[----:B------:R-:W-:-:S04]  /*1f40*/  FSETP.GTU.FTZ.AND P0, PT, |R0|, +INF , PT ;  /* 0x7f8000000000780b */ /* 0x000fc80003f1c200 */
[----:B------:R-:W-:-:S13]  /*1f50*/  PLOP3.LUT P0, PT, P0, P1, PT, 0xf8, 0x8f ;  /* 0x00000000008f781c */ /* 0x000fda0000703f70 */
[----:B------:R-:W-:Y:S05]  /*1f60*/  @P0 BRA `(.L_x_34) ;  /* 0x00000004004c0947 */ /* 0x000fea0003800000 */
[----:B------:R-:W-:-:S13]  /*1f70*/  LOP3.LUT P0, RZ, R12, 0x7fffffff, R11, 0xc8, !PT ;  /* 0x7fffffff0cff7812 */ /* 0x000fda000780c80b */
[----:B------:R-:W-:Y:S05]  /*1f80*/  @!P0 BRA `(.L_x_35) ;  /* 0x00000004003c8947 */ /* 0x000fea0003800000 */
[C---:B------:R-:W-:Y:S02]  /*1f90*/  FSETP.NEU.FTZ.AND P3, PT, |R0|.reuse, +INF , PT ;  /* 0x7f8000000000780b */ /* 0x040fe40003f7d200 */
[----:B------:R-:W-:Y:S02]  /*1fa0*/  FSETP.NEU.FTZ.AND P1, PT, |R3|, +INF , PT ;  /* 0x7f8000000300780b */ /* 0x000fe40003f3d200 */
[----:B------:R-:W-:-:S11]  /*1fb0*/  FSETP.NEU.FTZ.AND P0, PT, |R0|, +INF , PT ;  /* 0x7f8000000000780b */ /* 0x000fd60003f1d200 */
[----:B------:R-:W-:Y:S05]  /*1fc0*/  @!P1 BRA !P3, `(.L_x_35) ;  /* 0x00000004002c9947 */ /* 0x000fea0005800000 */
[----:B------:R-:W-:-:S04]  /*1fd0*/  LOP3.LUT P3, RZ, R11, 0x7fffffff, RZ, 0xc0, !PT ;  /* 0x7fffffff0bff7812 */ /* 0x000fc8000786c0ff */
[----:B------:R-:W-:-:S13]  /*1fe0*/  PLOP3.LUT P1, PT, P1, P3, PT, 0x2f, 0xf2 ;  /* 0x0000000000f2781c */ /* 0x000fda0000f26577 */
[----:B------:R-:W-:Y:S05]  /*1ff0*/  @P1 BRA `(.L_x_36) ;  /* 0x0000000400181947 */ /* 0x000fea0003800000 */
[----:B------:R-:W-:-:S04]  /*2000*/  LOP3.LUT P1, RZ, R12, 0x7fffffff, RZ, 0xc0, !PT ;  /* 0x7fffffff0cff7812 */ /* 0x000fc8000782c0ff */
[----:B------:R-:W-:-:S13]  /*2010*/  PLOP3.LUT P0, PT, P0, P1, PT, 0x2f, 0xf2 ;  /* 0x0000000000f2781c */ /* 0x000fda0000702577 */
[----:B------:R-:W-:Y:S05]  /*2020*/  @P0 BRA `(.L_x_37) ;  /* 0x0000000400000947 */ /* 0x000fea0003800000 */
[----:B------:R-:W-:Y:S02]  /*2030*/  ISETP.GE.AND P0, PT, R14, RZ, PT ;  /* 0x000000ff0e00720c */ /* 0x000fe40003f06270 */
[----:B------:R-:W-:-:S11]  /*2040*/  ISETP.GE.AND P1, PT, R13, RZ, PT ;  /* 0x000000ff0d00720c */ /* 0x000fd60003f26270 */
[----:B------:R-:W-:Y:S01]  /*2050*/  @P0 IMAD.MOV.U32 R9, RZ, RZ, RZ ;  /* 0x000000ffff090224 */ /* 0x000fe200078e00ff */
[----:B------:R-:W-:Y:S01]  /*2060*/  @!P0 MOV R9, 0xffffffc0 ;  /* 0xffffffc000098802 */ /* 0x000fe20000000f00 */
[----:B------:R-:W-:Y:S01]  /*2070*/  @!P0 FFMA R11, R0, 1.84467440737095516160e+19, RZ ;  /* 0x5f800000000b8823 */ /* 0x000fe200000000ff */
[----:B------:R-:W-:-:S03]  /*2080*/  @!P1 FFMA R12, R3, 1.84467440737095516160e+19, RZ ;  /* 0x5f800000030c9823 */ /* 0x000fc600000000ff */
[----:B------:R-:W-:-:S07]  /*2090*/  @!P1 VIADD R9, R9, 0x40 ;  /* 0x0000004009099836 */ /* 0x000fce0000000000 */
.L_x_33:
[----:B------:R-:W-:Y:S01]  /*20a0*/  LEA R13, R10, 0xc0800000, 0x17 ;  /* 0xc08000000a0d7811 */ /* 0x000fe200078eb8ff */
[----:B------:R-:W-:Y:S03]  /*20b0*/  BSSY.RECONVERGENT B3, `(.L_x_38) ;  /* 0x0000036000037945 */ /* 0x000fe60003800200 */
[----:B------:R-:W-:Y:S01]  /*20c0*/  IADD3 R13, PT, PT, -R13, R12, RZ ;  /* 0x0000000c0d0d7210 */ /* 0x000fe20007ffe1ff */
[----:B------:R-:W-:-:S03]  /*20d0*/  VIADD R12, R17, 0xffffff81 ;  /* 0xffffff81110c7836 */ /* 0x000fc60000000000 */
[----:B------:R-:W0:Y:S01]  /*20e0*/  MUFU.RCP R14, R13 ;  /* 0x0000000d000e7308 */ /* 0x000e220000001000 */
[----:B------:R-:W-:Y:S01]  /*20f0*/  FADD.FTZ R15, -R13, -RZ ;  /* 0x800000ff0d0f7221 */ /* 0x000fe20000010100 */
[C---:B------:R-:W-:Y:S01]  /*2100*/  IMAD R0, R12.reuse, -0x800000, R11 ;  /* 0xff8000000c007824 */ /* 0x040fe200078e020b */
[----:B------:R-:W-:-:S04]  /*2110*/  IADD3 R12, PT, PT, R12, 0x7f, -R10 ;  /* 0x0000007f0c0c7810 */ /* 0x000fc80007ffe80a */
[----:B------:R-:W-:Y:S01]  /*2120*/  IADD3 R9, PT, PT, R12, R9, RZ ;  /* 0x000000090c097210 */ /* 0x000fe20007ffe0ff */
[----:B0-----:R-:W-:-:S04]  /*2130*/  FFMA R17, R14, R15, 1 ;  /* 0x3f8000000e117423 */ /* 0x001fc8000000000f */
[----:B------:R-:W-:-:S04]  /*2140*/  FFMA R18, R14, R17, R14 ;  /* 0x000000110e127223 */ /* 0x000fc8000000000e */
[----:B------:R-:W-:-:S04]  /*2150*/  FFMA R11, R0, R18, RZ ;  /* 0x00000012000b7223 */ /* 0x000fc800000000ff */
[----:B------:R-:W-:-:S04]  /*2160*/  FFMA R14, R15, R11, R0 ;  /* 0x0000000b0f0e7223 */ /* 0x000fc80000000000 */
[----:B------:R-:W-:-:S04]  /*2170*/  FFMA R17, R18, R14, R11 ;  /* 0x0000000e12117223 */ /* 0x000fc8000000000b */
[----:B------:R-:W-:-:S04]  /*2180*/  FFMA R14, R15, R17, R0 ;  /* 0x000000110f0e7223 */ /* 0x000fc80000000000 */
[----:B------:R-:W-:-:S05]  /*2190*/  FFMA R0, R18, R14, R17 ;  /* 0x0000000e12007223 */ /* 0x000fca0000000011 */
[----:B------:R-:W-:-:S04]  /*21a0*/  SHF.R.U32.HI R10, RZ, 0x17, R0 ;  /* 0x00000017ff0a7819 */ /* 0x000fc80000011600 */
[----:B------:R-:W-:-:S05]  /*21b0*/  LOP3.LUT R10, R10, 0xff, RZ, 0xc0, !PT ;  /* 0x000000ff0a0a7812 */ /* 0x000fca00078ec0ff */
[----:B------:R-:W-:-:S05]  /*21c0*/  IMAD.IADD R13, R10, 0x1, R9 ;  /* 0x000000010a0d7824 */ /* 0x000fca00078e0209 */
[----:B------:R-:W-:-:S04]  /*21d0*/  IADD3 R10, PT, PT, R13, -0x1, RZ ;  /* 0xffffffff0d0a7810 */ /* 0x000fc80007ffe0ff */
[----:B------:R-:W-:-:S13]  /*21e0*/  ISETP.GE.U32.AND P0, PT, R10, 0xfe, PT ;  /* 0x000000fe0a00780c */ /* 0x000fda0003f06070 */
[----:B------:R-:W-:Y:S05]  /*21f0*/  @!P0 BRA `(.L_x_39) ;  /* 0x0000000000808947 */ /* 0x000fea0003800000 */
[----:B------:R-:W-:-:S13]  /*2200*/  ISETP.GT.AND P0, PT, R13, 0xfe, PT ;  /* 0x000000fe0d00780c */ /* 0x000fda0003f04270 */
[----:B------:R-:W-:Y:S05]  /*2210*/  @P0 BRA `(.L_x_40) ;  /* 0x00000000006c0947 */ /* 0x000fea0003800000 */
[----:B------:R-:W-:-:S13]  /*2220*/  ISETP.GE.AND P0, PT, R13, 0x1, PT ;  /* 0x000000010d00780c */ /* 0x000fda0003f06270 */
[----:B------:R-:W-:Y:S05]  /*2230*/  @P0 BRA `(.L_x_41) ;  /* 0x0000000000740947 */ /* 0x000fea0003800000 */
[----:B------:R-:W-:Y:S02]  /*2240*/  ISETP.GE.AND P0, PT, R13, -0x18, PT ;  /* 0xffffffe80d00780c */ /* 0x000fe40003f06270 */
[----:B------:R-:W-:-:S11]  /*2250*/  LOP3.LUT R0, R0, 0x80000000, RZ, 0xc0, !PT ;  /* 0x8000000000007812 */ /* 0x000fd600078ec0ff */
[----:B------:R-:W-:Y:S05]  /*2260*/  @!P0 BRA `(.L_x_41) ;  /* 0x0000000000688947 */ /* 0x000fea0003800000 */
[CCC-:B------:R-:W-:Y:S01]  /*2270*/  FFMA.RZ R9, R18.reuse, R14.reuse, R17.reuse ;  /* 0x0000000e12097223 */ /* 0x1c0fe2000000c011 */
[C---:B------:R-:W-:Y:S02]  /*2280*/  VIADD R12, R13.reuse, 0x20 ;  /* 0x000000200d0c7836 */ /* 0x040fe40000000000 */
[CCC-:B------:R-:W-:Y:S01]  /*2290*/  FFMA.RM R10, R18.reuse, R14.reuse, R17.reuse ;  /* 0x0000000e120a7223 */ /* 0x1c0fe20000004011 */
[----:B------:R-:W-:Y:S02]  /*22a0*/  ISETP.NE.AND P3, PT, R13, RZ, PT ;  /* 0x000000ff0d00720c */ /* 0x000fe40003f65270 */
[----:B------:R-:W-:Y:S01]  /*22b0*/  LOP3.LUT R11, R9, 0x7fffff, RZ, 0xc0, !PT ;  /* 0x007fffff090b7812 */ /* 0x000fe200078ec0ff */
[----:B------:R-:W-:Y:S01]  /*22c0*/  FFMA.RP R9, R18, R14, R17 ;  /* 0x0000000e12097223 */ /* 0x000fe20000008011 */
[----:B------:R-:W-:Y:S02]  /*22d0*/  ISETP.NE.AND P1, PT, R13, RZ, PT ;  /* 0x000000ff0d00720c */ /* 0x000fe40003f25270 */
[----:B------:R-:W-:-:S02]  /*22e0*/  LOP3.LUT R11, R11, 0x800000, RZ, 0xfc, !PT ;  /* 0x008000000b0b7812 */ /* 0x000fc400078efcff */
[----:B------:R-:W-:Y:S02]  /*22f0*/  IADD3 R13, PT, PT, -R13, RZ, RZ ;  /* 0x000000ff0d0d7210 */ /* 0x000fe40007ffe1ff */
[----:B------:R-:W-:Y:S02]  /*2300*/  SHF.L.U32 R12, R11, R12, RZ ;  /* 0x0000000c0b0c7219 */ /* 0x000fe400000006ff */
[----:B------:R-:W-:Y:S02]  /*2310*/  FSETP.NEU.FTZ.AND P0, PT, R9, R10, PT ;  /* 0x0000000a0900720b */ /* 0x000fe40003f1d000 */
[----:B------:R-:W-:Y:S02]  /*2320*/  SEL R10, R13, RZ, P3 ;  /* 0x000000ff0d0a7207 */ /* 0x000fe40001800000 */
[----:B------:R-:W-:Y:S02]  /*2330*/  ISETP.NE.AND P1, PT, R12, RZ, P1 ;  /* 0x000000ff0c00720c */ /* 0x000fe40000f25270 */
[----:B------:R-:W-:-:S02]  /*2340*/  SHF.R.U32.HI R10, RZ, R10, R11 ;  /* 0x0000000aff0a7219 */ /* 0x000fc4000001160b */
[----:B------:R-:W-:Y:S02]  /*2350*/  PLOP3.LUT P0, PT, P0, P1, PT, 0xf8, 0x8f ;  /* 0x00000000008f781c */ /* 0x000fe40000703f70 */
[----:B------:R-:W-:Y:S02]  /*2360*/  SHF.R.U32.HI R12, RZ, 0x1, R10 ;  /* 0x00000001ff0c7819 */ /* 0x000fe4000001160a */
[----:B------:R-:W-:-:S04]  /*2370*/  SEL R9, RZ, 0x1, !P0 ;  /* 0x00000001ff097807 */ /* 0x000fc80004000000 */
[----:B------:R-:W-:-:S04]  /*2380*/  LOP3.LUT R9, R9, 0x1, R12, 0xf8, !PT ;  /* 0x0000000109097812 */ /* 0x000fc800078ef80c */
[----:B------:R-:W-:-:S05]  /*2390*/  LOP3.LUT R9, R9, R10, RZ, 0xc0, !PT ;  /* 0x0000000a09097212 */ /* 0x000fca00078ec0ff */
[----:B------:R-:W-:-:S05]  /*23a0*/  IMAD.IADD R9, R12, 0x1, R9 ;  /* 0x000000010c097824 */ /* 0x000fca00078e0209 */
[----:B------:R-:W-:Y:S01]  /*23b0*/  LOP3.LUT R0, R9, R0, RZ, 0xfc, !PT ;  /* 0x0000000009007212 */ /* 0x000fe200078efcff */
[----:B------:R-:W-:Y:S06]  /*23c0*/  BRA `(.L_x_41) ;  /* 0x0000000000107947 */ /* 0x000fec0003800000 */
.L_x_40:
[----:B------:R-:W-:-:S04]  /*23d0*/  LOP3.LUT R0, R0, 0x80000000, RZ, 0xc0, !PT ;  /* 0x8000000000007812 */ /* 0x000fc800078ec0ff */
[----:B------:R-:W-:Y:S01]  /*23e0*/  LOP3.LUT R0, R0, 0x7f800000, RZ, 0xfc, !PT ;  /* 0x7f80000000007812 */ /* 0x000fe200078efcff */
[----:B------:R-:W-:Y:S06]  /*23f0*/  BRA `(.L_x_41) ;  /* 0x0000000000047947 */ /* 0x000fec0003800000 */
.L_x_39:
[----:B------:R-:W-:-:S07]  /*2400*/  LEA R0, R9, R0, 0x17 ;  /* 0x0000000009007211 */ /* 0x000fce00078eb8ff */
.L_x_41:
[----:B------:R-:W-:Y:S05]  /*2410*/  BSYNC.RECONVERGENT B3 ;  /* 0x0000000000037941 */ /* 0x000fea0003800200 */
.L_x_38:
[----:B------:R-:W-:Y:S05]  /*2420*/  BRA `(.L_x_42) ;  /* 0x0000000000207947 */ /* 0x000fea0003800000 */
.L_x_37:
[----:B------:R-:W-:-:S04]  /*2430*/  LOP3.LUT R0, R12, 0x80000000, R11, 0x48, !PT ;  /* 0x800000000c007812 */ /* 0x000fc800078e480b */
[----:B------:R-:W-:Y:S01]  /*2440*/  LOP3.LUT R0, R0, 0x7f800000, RZ, 0xfc, !PT ;  /* 0x7f80000000007812 */ /* 0x000fe200078efcff */
[----:B------:R-:W-:Y:S06]  /*2450*/  BRA `(.L_x_42) ;  /* 0x0000000000147947 */ /* 0x000fec0003800000 */
.L_x_36:
[----:B------:R-:W-:Y:S01]  /*2460*/  LOP3.LUT R0, R12, 0x80000000, R11, 0x48, !PT ;  /* 0x800000000c007812 */ /* 0x000fe200078e480b */
[----:B------:R-:W-:Y:S06]  /*2470*/  BRA `(.L_x_42) ;  /* 0x00000000000c7947 */ /* 0x000fec0003800000 */
.L_x_35:
[----:B------:R-:W0:Y:S01]  /*2480*/  MUFU.RSQ R0, -QNAN ;  /* 0xffc0000000007908 */ /* 0x000e220000001400 */
[----:B------:R-:W-:Y:S05]  /*2490*/  BRA `(.L_x_42) ;  /* 0x0000000000047947 */ /* 0x000fea0003800000 */
.L_x_34:
[----:B------:R-:W-:-:S07]  /*24a0*/  FADD.FTZ R0, R0, R3 ;  /* 0x0000000300007221 */ /* 0x000fce0000010000 */
.L_x_42:
[----:B------:R-:W-:Y:S05]  /*24b0*/  BSYNC.RECONVERGENT B2 ;  /* 0x0000000000027941 */ /* 0x000fea0003800200 */
.L_x_32:
[----:B------:R-:W-:-:S04]  /*24c0*/  IMAD.MOV.U32 R9, RZ, RZ, 0x0 ;  /* 0x00000000ff097424 */ /* 0x000fc800078e00ff */
[----:B0-----:R-:W-:Y:S05]  /*24d0*/  RET.REL.NODEC R8 `(_Z10mha_kernelPKfS0_S0_Pfiiiif) ;  /* 0xffffffd808c87950 */ /* 0x001fea0003c3ffff */
.L_x_43:
[----:B------:R-:W-:-:S00]  /*24e0*/  BRA `(.L_x_43) ;  /* 0xfffffffc00fc7947 */ /* 0x000fc0000383ffff */
[----:B------:R-:W-:-:S00]  /*24f0*/  NOP ;  /* 0x0000000000007918 */ /* 0x000fc00000000000 */
        /* <DEDUP_REMOVED lines=8> */
.L_x_44:


//--------------------- .nv.shared._Z10mha_kernelPKfS0_S0_Pfiiiif --------------------------
	.section	.nv.shared._Z10mha_kernelPKfS0_S0_Pfiiiif,"aw",@nobits
	.sectionflags	@""
	.align	16
.nv.shared._Z10mha_kernelPKfS0_S0_Pfiiiif:
	.zero		3072


//--------------------- .nv.shared.reserved.0     --------------------------
	.section	.nv.shared.reserved.0,"aw",@nobits
	.weak		__nv_reservedSMEM_offset_0_alias
	.size		__nv_reservedSMEM_offset_0_alias, 0, 64
	.other		__nv_reservedSMEM_offset_0_alias,@"STO_CUDA_RESERVED_SHARED STV_DEFAULT"
__nv_reservedSMEM_offset_0_alias:
	.zero		0
	.zero		64


//--------------------- .nv.constant0._Z10mha_kernelPKfS0_S0_Pfiiiif --------------------------
	.section	.nv.constant0._Z10mha_kernelPKfS0_S0_Pfiiiif,"a",@progbits
	.sectionflags	@""
	.align	4
.nv.constant0._Z10mha_kernelPKfS0_S0_Pfiiiif:
	.zero		948


//--------------------- SYMBOLS --------------------------

	.type		.nv.reservedSmem.offset0,@object
	.size		.nv.reservedSmem.offset0,0x4
	.type		.nv.reservedSmem.cap,@object
	.size		.nv.reservedSmem.cap,0x4
